//
// Generated by NVIDIA NVVM Compiler
//
// Compiler Build ID: CL-36424714
// Cuda compilation tools, release 13.0, V13.0.88
// Based on NVVM 20.0.0
//

.version 9.0
.target sm_100
.address_size 64

	// .globl	_Z7softmaxPfi
.extern .shared .align 16 .b8 sdata[];

.visible .entry _Z7softmaxPfi(
	.param .u64 .ptr .align 1 _Z7softmaxPfi_param_0,
	.param .u32 _Z7softmaxPfi_param_1
)
{
	.reg .pred 	%p<58>;
	.reg .b32 	%r<140>;
	.reg .b32 	%f<336>;
	.reg .b64 	%rd<43>;

	ld.param.u64 	%rd13, [_Z7softmaxPfi_param_0];
	ld.param.u32 	%r51, [_Z7softmaxPfi_param_1];
	mov.u32 	%r52, %ctaid.x;
	mov.u32 	%r53, %ntid.x;
	mov.u32 	%r54, %tid.x;
	mad.lo.s32 	%r1, %r52, %r53, %r54;
	setp.ge.s32 	%p1, %r1, %r51;
	@%p1 bra 	$L__BB0_39;
	cvta.to.global.u64 	%rd1, %rd13;
	mul.lo.s32 	%r2, %r51, %r1;
	mul.wide.s32 	%rd14, %r2, 4;
	add.s64 	%rd2, %rd1, %rd14;
	ld.global.f32 	%f326, [%rd2];
	setp.lt.s32 	%p2, %r51, 2;
	@%p2 bra 	$L__BB0_15;
	add.s32 	%r3, %r51, -1;
	add.s32 	%r56, %r51, -2;
	and.b32  	%r4, %r3, 15;
	setp.lt.u32 	%p3, %r56, 15;
	mov.b32 	%r124, 1;
	@%p3 bra 	$L__BB0_6;
	and.b32  	%r58, %r3, -16;
	neg.s32 	%r129, %r58;
	add.s64 	%rd16, %rd14, %rd1;
	add.s64 	%rd40, %rd16, 32;
	mov.b32 	%r128, 0;
$L__BB0_4:
	.pragma "nounroll";
	ld.global.f32 	%f28, [%rd40+-28];
	setp.gt.f32 	%p4, %f28, %f326;
	selp.f32 	%f29, %f28, %f326, %p4;
	ld.global.f32 	%f30, [%rd40+-24];
	setp.gt.f32 	%p5, %f30, %f29;
	selp.f32 	%f31, %f30, %f29, %p5;
	ld.global.f32 	%f32, [%rd40+-20];
	setp.gt.f32 	%p6, %f32, %f31;
	selp.f32 	%f33, %f32, %f31, %p6;
	ld.global.f32 	%f34, [%rd40+-16];
	setp.gt.f32 	%p7, %f34, %f33;
	selp.f32 	%f35, %f34, %f33, %p7;
	ld.global.f32 	%f36, [%rd40+-12];
	setp.gt.f32 	%p8, %f36, %f35;
	selp.f32 	%f37, %f36, %f35, %p8;
	ld.global.f32 	%f38, [%rd40+-8];
	setp.gt.f32 	%p9, %f38, %f37;
	selp.f32 	%f39, %f38, %f37, %p9;
	ld.global.f32 	%f40, [%rd40+-4];
	setp.gt.f32 	%p10, %f40, %f39;
	selp.f32 	%f41, %f40, %f39, %p10;
	ld.global.f32 	%f42, [%rd40];
	setp.gt.f32 	%p11, %f42, %f41;
	selp.f32 	%f43, %f42, %f41, %p11;
	ld.global.f32 	%f44, [%rd40+4];
	setp.gt.f32 	%p12, %f44, %f43;
	selp.f32 	%f45, %f44, %f43, %p12;
	ld.global.f32 	%f46, [%rd40+8];
	setp.gt.f32 	%p13, %f46, %f45;
	selp.f32 	%f47, %f46, %f45, %p13;
	ld.global.f32 	%f48, [%rd40+12];
	setp.gt.f32 	%p14, %f48, %f47;
	selp.f32 	%f49, %f48, %f47, %p14;
	ld.global.f32 	%f50, [%rd40+16];
	setp.gt.f32 	%p15, %f50, %f49;
	selp.f32 	%f51, %f50, %f49, %p15;
	ld.global.f32 	%f52, [%rd40+20];
	setp.gt.f32 	%p16, %f52, %f51;
	selp.f32 	%f53, %f52, %f51, %p16;
	ld.global.f32 	%f54, [%rd40+24];
	setp.gt.f32 	%p17, %f54, %f53;
	selp.f32 	%f55, %f54, %f53, %p17;
	ld.global.f32 	%f56, [%rd40+28];
	setp.gt.f32 	%p18, %f56, %f55;
	selp.f32 	%f57, %f56, %f55, %p18;
	ld.global.f32 	%f58, [%rd40+32];
	setp.gt.f32 	%p19, %f58, %f57;
	selp.f32 	%f326, %f58, %f57, %p19;
	add.s32 	%r129, %r129, 16;
	add.s32 	%r128, %r128, 16;
	add.s64 	%rd40, %rd40, 64;
	setp.eq.s32 	%p20, %r129, 0;
	@%p20 bra 	$L__BB0_5;
	bra.uni 	$L__BB0_4;
$L__BB0_5:
	add.s32 	%r124, %r128, 1;
$L__BB0_6:
	setp.eq.s32 	%p21, %r4, 0;
	@%p21 bra 	$L__BB0_15;
	and.b32  	%r8, %r3, 7;
	setp.lt.u32 	%p22, %r4, 8;
	@%p22 bra 	$L__BB0_9;
	mul.wide.s32 	%rd17, %r124, 4;
	add.s64 	%rd18, %rd2, %rd17;
	ld.global.f32 	%f60, [%rd18];
	setp.gt.f32 	%p23, %f60, %f326;
	selp.f32 	%f61, %f60, %f326, %p23;
	ld.global.f32 	%f62, [%rd18+4];
	setp.gt.f32 	%p24, %f62, %f61;
	selp.f32 	%f63, %f62, %f61, %p24;
	ld.global.f32 	%f64, [%rd18+8];
	setp.gt.f32 	%p25, %f64, %f63;
	selp.f32 	%f65, %f64, %f63, %p25;
	ld.global.f32 	%f66, [%rd18+12];
	setp.gt.f32 	%p26, %f66, %f65;
	selp.f32 	%f67, %f66, %f65, %p26;
	ld.global.f32 	%f68, [%rd18+16];
	setp.gt.f32 	%p27, %f68, %f67;
	selp.f32 	%f69, %f68, %f67, %p27;
	ld.global.f32 	%f70, [%rd18+20];
	setp.gt.f32 	%p28, %f70, %f69;
	selp.f32 	%f71, %f70, %f69, %p28;
	ld.global.f32 	%f72, [%rd18+24];
	setp.gt.f32 	%p29, %f72, %f71;
	selp.f32 	%f73, %f72, %f71, %p29;
	ld.global.f32 	%f74, [%rd18+28];
	setp.gt.f32 	%p30, %f74, %f73;
	selp.f32 	%f326, %f74, %f73, %p30;
	add.s32 	%r124, %r124, 8;
$L__BB0_9:
	setp.eq.s32 	%p31, %r8, 0;
	@%p31 bra 	$L__BB0_15;
	and.b32  	%r11, %r3, 3;
	setp.lt.u32 	%p32, %r8, 4;
	@%p32 bra 	$L__BB0_12;
	mul.wide.s32 	%rd19, %r124, 4;
	add.s64 	%rd20, %rd2, %rd19;
	ld.global.f32 	%f76, [%rd20];
	setp.gt.f32 	%p33, %f76, %f326;
	selp.f32 	%f77, %f76, %f326, %p33;
	ld.global.f32 	%f78, [%rd20+4];
	setp.gt.f32 	%p34, %f78, %f77;
	selp.f32 	%f79, %f78, %f77, %p34;
	ld.global.f32 	%f80, [%rd20+8];
	setp.gt.f32 	%p35, %f80, %f79;
	selp.f32 	%f81, %f80, %f79, %p35;
	ld.global.f32 	%f82, [%rd20+12];
	setp.gt.f32 	%p36, %f82, %f81;
	selp.f32 	%f326, %f82, %f81, %p36;
	add.s32 	%r124, %r124, 4;
$L__BB0_12:
	setp.eq.s32 	%p37, %r11, 0;
	@%p37 bra 	$L__BB0_15;
	neg.s32 	%r126, %r11;
$L__BB0_14:
	.pragma "nounroll";
	mul.wide.s32 	%rd22, %r124, 4;
	add.s64 	%rd23, %rd2, %rd22;
	ld.global.f32 	%f83, [%rd23];
	setp.gt.f32 	%p38, %f83, %f326;
	selp.f32 	%f326, %f83, %f326, %p38;
	add.s32 	%r124, %r124, 1;
	add.s32 	%r126, %r126, 1;
	setp.ne.s32 	%p39, %r126, 0;
	@%p39 bra 	$L__BB0_14;
$L__BB0_15:
	setp.lt.s32 	%p40, %r51, 1;
	mov.f32 	%f334, 0f00000000;
	@%p40 bra 	$L__BB0_27;
	and.b32  	%r19, %r51, 7;
	setp.lt.u32 	%p41, %r51, 8;
	mov.f32 	%f334, 0f00000000;
	mov.b32 	%r130, 0;
	@%p41 bra 	$L__BB0_19;
	and.b32  	%r130, %r51, 2147483640;
	shl.b32 	%r60, %r2, 2;
	mov.u32 	%r61, sdata;
	add.s32 	%r62, %r60, %r61;
	add.s32 	%r134, %r62, 16;
	neg.s32 	%r133, %r130;
	add.s64 	%rd25, %rd14, %rd1;
	add.s64 	%rd41, %rd25, 16;
	mov.f32 	%f334, 0f00000000;
$L__BB0_18:
	.pragma "nounroll";
	ld.global.f32 	%f88, [%rd41+-16];
	sub.f32 	%f89, %f88, %f326;
	fma.rn.f32 	%f90, %f89, 0f3BBB989D, 0f3F000000;
	cvt.sat.f32.f32 	%f91, %f90;
	mov.f32 	%f92, 0f4B400001;
	mov.f32 	%f93, 0f437C0000;
	fma.rm.f32 	%f94, %f91, %f93, %f92;
	add.f32 	%f95, %f94, 0fCB40007F;
	neg.f32 	%f96, %f95;
	fma.rn.f32 	%f97, %f89, 0f3FB8AA3B, %f96;
	fma.rn.f32 	%f98, %f89, 0f32A57060, %f97;
	mov.b32 	%r63, %f94;
	shl.b32 	%r64, %r63, 23;
	mov.b32 	%f99, %r64;
	ex2.approx.ftz.f32 	%f100, %f98;
	mul.f32 	%f101, %f100, %f99;
	st.shared.f32 	[%r134+-16], %f101;
	add.f32 	%f102, %f334, %f101;
	ld.global.f32 	%f103, [%rd41+-12];
	sub.f32 	%f104, %f103, %f326;
	fma.rn.f32 	%f105, %f104, 0f3BBB989D, 0f3F000000;
	cvt.sat.f32.f32 	%f106, %f105;
	fma.rm.f32 	%f107, %f106, %f93, %f92;
	add.f32 	%f108, %f107, 0fCB40007F;
	neg.f32 	%f109, %f108;
	fma.rn.f32 	%f110, %f104, 0f3FB8AA3B, %f109;
	fma.rn.f32 	%f111, %f104, 0f32A57060, %f110;
	mov.b32 	%r65, %f107;
	shl.b32 	%r66, %r65, 23;
	mov.b32 	%f112, %r66;
	ex2.approx.ftz.f32 	%f113, %f111;
	mul.f32 	%f114, %f113, %f112;
	st.shared.f32 	[%r134+-12], %f114;
	add.f32 	%f115, %f102, %f114;
	ld.global.f32 	%f116, [%rd41+-8];
	sub.f32 	%f117, %f116, %f326;
	fma.rn.f32 	%f118, %f117, 0f3BBB989D, 0f3F000000;
	cvt.sat.f32.f32 	%f119, %f118;
	fma.rm.f32 	%f120, %f119, %f93, %f92;
	add.f32 	%f121, %f120, 0fCB40007F;
	neg.f32 	%f122, %f121;
	fma.rn.f32 	%f123, %f117, 0f3FB8AA3B, %f122;
	fma.rn.f32 	%f124, %f117, 0f32A57060, %f123;
	mov.b32 	%r67, %f120;
	shl.b32 	%r68, %r67, 23;
	mov.b32 	%f125, %r68;
	ex2.approx.ftz.f32 	%f126, %f124;
	mul.f32 	%f127, %f126, %f125;
	st.shared.f32 	[%r134+-8], %f127;
	add.f32 	%f128, %f115, %f127;
	ld.global.f32 	%f129, [%rd41+-4];
	sub.f32 	%f130, %f129, %f326;
	fma.rn.f32 	%f131, %f130, 0f3BBB989D, 0f3F000000;
	cvt.sat.f32.f32 	%f132, %f131;
	fma.rm.f32 	%f133, %f132, %f93, %f92;
	add.f32 	%f134, %f133, 0fCB40007F;
	neg.f32 	%f135, %f134;
	fma.rn.f32 	%f136, %f130, 0f3FB8AA3B, %f135;
	fma.rn.f32 	%f137, %f130, 0f32A57060, %f136;
	mov.b32 	%r69, %f133;
	shl.b32 	%r70, %r69, 23;
	mov.b32 	%f138, %r70;
	ex2.approx.ftz.f32 	%f139, %f137;
	mul.f32 	%f140, %f139, %f138;
	st.shared.f32 	[%r134+-4], %f140;
	add.f32 	%f141, %f128, %f140;
	ld.global.f32 	%f142, [%rd41];
	sub.f32 	%f143, %f142, %f326;
	fma.rn.f32 	%f144, %f143, 0f3BBB989D, 0f3F000000;
	cvt.sat.f32.f32 	%f145, %f144;
	fma.rm.f32 	%f146, %f145, %f93, %f92;
	add.f32 	%f147, %f146, 0fCB40007F;
	neg.f32 	%f148, %f147;
	fma.rn.f32 	%f149, %f143, 0f3FB8AA3B, %f148;
	fma.rn.f32 	%f150, %f143, 0f32A57060, %f149;
	mov.b32 	%r71, %f146;
	shl.b32 	%r72, %r71, 23;
	mov.b32 	%f151, %r72;
	ex2.approx.ftz.f32 	%f152, %f150;
	mul.f32 	%f153, %f152, %f151;
	st.shared.f32 	[%r134], %f153;
	add.f32 	%f154, %f141, %f153;
	ld.global.f32 	%f155, [%rd41+4];
	sub.f32 	%f156, %f155, %f326;
	fma.rn.f32 	%f157, %f156, 0f3BBB989D, 0f3F000000;
	cvt.sat.f32.f32 	%f158, %f157;
	fma.rm.f32 	%f159, %f158, %f93, %f92;
	add.f32 	%f160, %f159, 0fCB40007F;
	neg.f32 	%f161, %f160;
	fma.rn.f32 	%f162, %f156, 0f3FB8AA3B, %f161;
	fma.rn.f32 	%f163, %f156, 0f32A57060, %f162;
	mov.b32 	%r73, %f159;
	shl.b32 	%r74, %r73, 23;
	mov.b32 	%f164, %r74;
	ex2.approx.ftz.f32 	%f165, %f163;
	mul.f32 	%f166, %f165, %f164;
	st.shared.f32 	[%r134+4], %f166;
	add.f32 	%f167, %f154, %f166;
	ld.global.f32 	%f168, [%rd41+8];
	sub.f32 	%f169, %f168, %f326;
	fma.rn.f32 	%f170, %f169, 0f3BBB989D, 0f3F000000;
	cvt.sat.f32.f32 	%f171, %f170;
	fma.rm.f32 	%f172, %f171, %f93, %f92;
	add.f32 	%f173, %f172, 0fCB40007F;
	neg.f32 	%f174, %f173;
	fma.rn.f32 	%f175, %f169, 0f3FB8AA3B, %f174;
	fma.rn.f32 	%f176, %f169, 0f32A57060, %f175;
	mov.b32 	%r75, %f172;
	shl.b32 	%r76, %r75, 23;
	mov.b32 	%f177, %r76;
	ex2.approx.ftz.f32 	%f178, %f176;
	mul.f32 	%f179, %f178, %f177;
	st.shared.f32 	[%r134+8], %f179;
	add.f32 	%f180, %f167, %f179;
	ld.global.f32 	%f181, [%rd41+12];
	sub.f32 	%f182, %f181, %f326;
	fma.rn.f32 	%f183, %f182, 0f3BBB989D, 0f3F000000;
	cvt.sat.f32.f32 	%f184, %f183;
	fma.rm.f32 	%f185, %f184, %f93, %f92;
	add.f32 	%f186, %f185, 0fCB40007F;
	neg.f32 	%f187, %f186;
	fma.rn.f32 	%f188, %f182, 0f3FB8AA3B, %f187;
	fma.rn.f32 	%f189, %f182, 0f32A57060, %f188;
	mov.b32 	%r77, %f185;
	shl.b32 	%r78, %r77, 23;
	mov.b32 	%f190, %r78;
	ex2.approx.ftz.f32 	%f191, %f189;
	mul.f32 	%f192, %f191, %f190;
	st.shared.f32 	[%r134+12], %f192;
	add.f32 	%f334, %f180, %f192;
	add.s32 	%r134, %r134, 32;
	add.s32 	%r133, %r133, 8;
	add.s64 	%rd41, %rd41, 32;
	setp.eq.s32 	%p42, %r133, 0;
	@%p42 bra 	$L__BB0_19;
	bra.uni 	$L__BB0_18;
$L__BB0_19:
	setp.eq.s32 	%p43, %r19, 0;
	@%p43 bra 	$L__BB0_27;
	and.b32  	%r28, %r51, 3;
	setp.lt.u32 	%p44, %r19, 4;
	@%p44 bra 	$L__BB0_22;
	add.s32 	%r79, %r130, %r2;
	mul.wide.u32 	%rd26, %r130, 4;
	add.s64 	%rd27, %rd2, %rd26;
	ld.global.f32 	%f194, [%rd27];
	sub.f32 	%f195, %f194, %f326;
	fma.rn.f32 	%f196, %f195, 0f3BBB989D, 0f3F000000;
	cvt.sat.f32.f32 	%f197, %f196;
	mov.f32 	%f198, 0f4B400001;
	mov.f32 	%f199, 0f437C0000;
	fma.rm.f32 	%f200, %f197, %f199, %f198;
	add.f32 	%f201, %f200, 0fCB40007F;
	neg.f32 	%f202, %f201;
	fma.rn.f32 	%f203, %f195, 0f3FB8AA3B, %f202;
	fma.rn.f32 	%f204, %f195, 0f32A57060, %f203;
	mov.b32 	%r80, %f200;
	shl.b32 	%r81, %r80, 23;
	mov.b32 	%f205, %r81;
	ex2.approx.ftz.f32 	%f206, %f204;
	mul.f32 	%f207, %f206, %f205;
	shl.b32 	%r82, %r79, 2;
	mov.u32 	%r83, sdata;
	add.s32 	%r84, %r83, %r82;
	st.shared.f32 	[%r84], %f207;
	add.f32 	%f208, %f334, %f207;
	ld.global.f32 	%f209, [%rd27+4];
	sub.f32 	%f210, %f209, %f326;
	fma.rn.f32 	%f211, %f210, 0f3BBB989D, 0f3F000000;
	cvt.sat.f32.f32 	%f212, %f211;
	fma.rm.f32 	%f213, %f212, %f199, %f198;
	add.f32 	%f214, %f213, 0fCB40007F;
	neg.f32 	%f215, %f214;
	fma.rn.f32 	%f216, %f210, 0f3FB8AA3B, %f215;
	fma.rn.f32 	%f217, %f210, 0f32A57060, %f216;
	mov.b32 	%r85, %f213;
	shl.b32 	%r86, %r85, 23;
	mov.b32 	%f218, %r86;
	ex2.approx.ftz.f32 	%f219, %f217;
	mul.f32 	%f220, %f219, %f218;
	st.shared.f32 	[%r84+4], %f220;
	add.f32 	%f221, %f208, %f220;
	ld.global.f32 	%f222, [%rd27+8];
	sub.f32 	%f223, %f222, %f326;
	fma.rn.f32 	%f224, %f223, 0f3BBB989D, 0f3F000000;
	cvt.sat.f32.f32 	%f225, %f224;
	fma.rm.f32 	%f226, %f225, %f199, %f198;
	add.f32 	%f227, %f226, 0fCB40007F;
	neg.f32 	%f228, %f227;
	fma.rn.f32 	%f229, %f223, 0f3FB8AA3B, %f228;
	fma.rn.f32 	%f230, %f223, 0f32A57060, %f229;
	mov.b32 	%r87, %f226;
	shl.b32 	%r88, %r87, 23;
	mov.b32 	%f231, %r88;
	ex2.approx.ftz.f32 	%f232, %f230;
	mul.f32 	%f233, %f232, %f231;
	st.shared.f32 	[%r84+8], %f233;
	add.f32 	%f234, %f221, %f233;
	ld.global.f32 	%f235, [%rd27+12];
	sub.f32 	%f236, %f235, %f326;
	fma.rn.f32 	%f237, %f236, 0f3BBB989D, 0f3F000000;
	cvt.sat.f32.f32 	%f238, %f237;
	fma.rm.f32 	%f239, %f238, %f199, %f198;
	add.f32 	%f240, %f239, 0fCB40007F;
	neg.f32 	%f241, %f240;
	fma.rn.f32 	%f242, %f236, 0f3FB8AA3B, %f241;
	fma.rn.f32 	%f243, %f236, 0f32A57060, %f242;
	mov.b32 	%r89, %f239;
	shl.b32 	%r90, %r89, 23;
	mov.b32 	%f244, %r90;
	ex2.approx.ftz.f32 	%f245, %f243;
	mul.f32 	%f246, %f245, %f244;
	st.shared.f32 	[%r84+12], %f246;
	add.f32 	%f334, %f234, %f246;
	add.s32 	%r130, %r130, 4;
$L__BB0_22:
	setp.eq.s32 	%p45, %r28, 0;
	@%p45 bra 	$L__BB0_27;
	setp.eq.s32 	%p46, %r28, 1;
	@%p46 bra 	$L__BB0_25;
	add.s32 	%r91, %r130, %r2;
	mul.wide.u32 	%rd28, %r130, 4;
	add.s64 	%rd29, %rd2, %rd28;
	ld.global.f32 	%f248, [%rd29];
	sub.f32 	%f249, %f248, %f326;
	fma.rn.f32 	%f250, %f249, 0f3BBB989D, 0f3F000000;
	cvt.sat.f32.f32 	%f251, %f250;
	mov.f32 	%f252, 0f4B400001;
	mov.f32 	%f253, 0f437C0000;
	fma.rm.f32 	%f254, %f251, %f253, %f252;
	add.f32 	%f255, %f254, 0fCB40007F;
	neg.f32 	%f256, %f255;
	fma.rn.f32 	%f257, %f249, 0f3FB8AA3B, %f256;
	fma.rn.f32 	%f258, %f249, 0f32A57060, %f257;
	mov.b32 	%r92, %f254;
	shl.b32 	%r93, %r92, 23;
	mov.b32 	%f259, %r93;
	ex2.approx.ftz.f32 	%f260, %f258;
	mul.f32 	%f261, %f260, %f259;
	shl.b32 	%r94, %r91, 2;
	mov.u32 	%r95, sdata;
	add.s32 	%r96, %r95, %r94;
	st.shared.f32 	[%r96], %f261;
	add.f32 	%f262, %f334, %f261;
	ld.global.f32 	%f263, [%rd29+4];
	sub.f32 	%f264, %f263, %f326;
	fma.rn.f32 	%f265, %f264, 0f3BBB989D, 0f3F000000;
	cvt.sat.f32.f32 	%f266, %f265;
	fma.rm.f32 	%f267, %f266, %f253, %f252;
	add.f32 	%f268, %f267, 0fCB40007F;
	neg.f32 	%f269, %f268;
	fma.rn.f32 	%f270, %f264, 0f3FB8AA3B, %f269;
	fma.rn.f32 	%f271, %f264, 0f32A57060, %f270;
	mov.b32 	%r97, %f267;
	shl.b32 	%r98, %r97, 23;
	mov.b32 	%f272, %r98;
	ex2.approx.ftz.f32 	%f273, %f271;
	mul.f32 	%f274, %f273, %f272;
	st.shared.f32 	[%r96+4], %f274;
	add.f32 	%f334, %f262, %f274;
	add.s32 	%r130, %r130, 2;
$L__BB0_25:
	and.b32  	%r99, %r51, 1;
	setp.eq.b32 	%p47, %r99, 1;
	not.pred 	%p48, %p47;
	@%p48 bra 	$L__BB0_27;
	add.s32 	%r100, %r130, %r2;
	mul.wide.u32 	%rd30, %r130, 4;
	add.s64 	%rd31, %rd2, %rd30;
	ld.global.f32 	%f275, [%rd31];
	sub.f32 	%f276, %f275, %f326;
	fma.rn.f32 	%f277, %f276, 0f3BBB989D, 0f3F000000;
	cvt.sat.f32.f32 	%f278, %f277;
	mov.f32 	%f279, 0f4B400001;
	mov.f32 	%f280, 0f437C0000;
	fma.rm.f32 	%f281, %f278, %f280, %f279;
	add.f32 	%f282, %f281, 0fCB40007F;
	neg.f32 	%f283, %f282;
	fma.rn.f32 	%f284, %f276, 0f3FB8AA3B, %f283;
	fma.rn.f32 	%f285, %f276, 0f32A57060, %f284;
	mov.b32 	%r101, %f281;
	shl.b32 	%r102, %r101, 23;
	mov.b32 	%f286, %r102;
	ex2.approx.ftz.f32 	%f287, %f285;
	mul.f32 	%f288, %f287, %f286;
	shl.b32 	%r103, %r100, 2;
	mov.u32 	%r104, sdata;
	add.s32 	%r105, %r104, %r103;
	st.shared.f32 	[%r105], %f288;
	add.f32 	%f334, %f334, %f288;
$L__BB0_27:
	setp.lt.s32 	%p49, %r51, 1;
	@%p49 bra 	$L__BB0_39;
	and.b32  	%r33, %r51, 7;
	setp.lt.u32 	%p50, %r51, 8;
	mov.b32 	%r137, 0;
	@%p50 bra 	$L__BB0_31;
	and.b32  	%r137, %r51, 2147483640;
	shl.b32 	%r107, %r2, 2;
	mov.u32 	%r108, sdata;
	add.s32 	%r109, %r107, %r108;
	add.s32 	%r136, %r109, 16;
	neg.s32 	%r135, %r137;
	add.s64 	%rd33, %rd14, %rd1;
	add.s64 	%rd42, %rd33, 16;
$L__BB0_30:
	.pragma "nounroll";
	ld.shared.f32 	%f289, [%r136+-16];
	div.rn.f32 	%f290, %f289, %f334;
	st.global.f32 	[%rd42+-16], %f290;
	ld.shared.f32 	%f291, [%r136+-12];
	div.rn.f32 	%f292, %f291, %f334;
	st.global.f32 	[%rd42+-12], %f292;
	ld.shared.f32 	%f293, [%r136+-8];
	div.rn.f32 	%f294, %f293, %f334;
	st.global.f32 	[%rd42+-8], %f294;
	ld.shared.f32 	%f295, [%r136+-4];
	div.rn.f32 	%f296, %f295, %f334;
	st.global.f32 	[%rd42+-4], %f296;
	ld.shared.f32 	%f297, [%r136];
	div.rn.f32 	%f298, %f297, %f334;
	st.global.f32 	[%rd42], %f298;
	ld.shared.f32 	%f299, [%r136+4];
	div.rn.f32 	%f300, %f299, %f334;
	st.global.f32 	[%rd42+4], %f300;
	ld.shared.f32 	%f301, [%r136+8];
	div.rn.f32 	%f302, %f301, %f334;
	st.global.f32 	[%rd42+8], %f302;
	ld.shared.f32 	%f303, [%r136+12];
	div.rn.f32 	%f304, %f303, %f334;
	st.global.f32 	[%rd42+12], %f304;
	add.s32 	%r136, %r136, 32;
	add.s32 	%r135, %r135, 8;
	add.s64 	%rd42, %rd42, 32;
	setp.ne.s32 	%p51, %r135, 0;
	@%p51 bra 	$L__BB0_30;
$L__BB0_31:
	setp.eq.s32 	%p52, %r33, 0;
	@%p52 bra 	$L__BB0_39;
	and.b32  	%r46, %r51, 3;
	setp.lt.u32 	%p53, %r33, 4;
	@%p53 bra 	$L__BB0_34;
	add.s32 	%r110, %r137, %r2;
	shl.b32 	%r111, %r110, 2;
	mov.u32 	%r112, sdata;
	add.s32 	%r113, %r112, %r111;
	ld.shared.f32 	%f305, [%r113];
	div.rn.f32 	%f306, %f305, %f334;
	mul.wide.u32 	%rd34, %r137, 4;
	add.s64 	%rd35, %rd2, %rd34;
	st.global.f32 	[%rd35], %f306;
	ld.shared.f32 	%f307, [%r113+4];
	div.rn.f32 	%f308, %f307, %f334;
	st.global.f32 	[%rd35+4], %f308;
	ld.shared.f32 	%f309, [%r113+8];
	div.rn.f32 	%f310, %f309, %f334;
	st.global.f32 	[%rd35+8], %f310;
	ld.shared.f32 	%f311, [%r113+12];
	div.rn.f32 	%f312, %f311, %f334;
	st.global.f32 	[%rd35+12], %f312;
	add.s32 	%r137, %r137, 4;
$L__BB0_34:
	setp.eq.s32 	%p54, %r46, 0;
	@%p54 bra 	$L__BB0_39;
	setp.eq.s32 	%p55, %r46, 1;
	@%p55 bra 	$L__BB0_37;
	add.s32 	%r114, %r137, %r2;
	shl.b32 	%r115, %r114, 2;
	mov.u32 	%r116, sdata;
	add.s32 	%r117, %r116, %r115;
	ld.shared.f32 	%f313, [%r117];
	div.rn.f32 	%f314, %f313, %f334;
	mul.wide.u32 	%rd36, %r137, 4;
	add.s64 	%rd37, %rd2, %rd36;
	st.global.f32 	[%rd37], %f314;
	ld.shared.f32 	%f315, [%r117+4];
	div.rn.f32 	%f316, %f315, %f334;
	st.global.f32 	[%rd37+4], %f316;
	add.s32 	%r137, %r137, 2;
$L__BB0_37:
	and.b32  	%r118, %r51, 1;
	setp.eq.b32 	%p56, %r118, 1;
	not.pred 	%p57, %p56;
	@%p57 bra 	$L__BB0_39;
	add.s32 	%r119, %r137, %r2;
	shl.b32 	%r120, %r119, 2;
	mov.u32 	%r121, sdata;
	add.s32 	%r122, %r121, %r120;
	ld.shared.f32 	%f317, [%r122];
	div.rn.f32 	%f318, %f317, %f334;
	mul.wide.u32 	%rd38, %r137, 4;
	add.s64 	%rd39, %rd2, %rd38;
	st.global.f32 	[%rd39], %f318;
$L__BB0_39:
	ret;

}
	// .globl	_Z14calculaProdutoPfS_S_iib
.visible .entry _Z14calculaProdutoPfS_S_iib(
	.param .u64 .ptr .align 1 _Z14calculaProdutoPfS_S_iib_param_0,
	.param .u64 .ptr .align 1 _Z14calculaProdutoPfS_S_iib_param_1,
	.param .u64 .ptr .align 1 _Z14calculaProdutoPfS_S_iib_param_2,
	.param .u32 _Z14calculaProdutoPfS_S_iib_param_3,
	.param .u32 _Z14calculaProdutoPfS_S_iib_param_4,
	.param .u8 _Z14calculaProdutoPfS_S_iib_param_5
)
{
	.reg .pred 	%p<23>;
	.reg .b16 	%rs<2>;
	.reg .b32 	%r<81>;
	.reg .b32 	%f<182>;
	.reg .b64 	%rd<75>;

	ld.param.u64 	%rd11, [_Z14calculaProdutoPfS_S_iib_param_0];
	ld.param.u64 	%rd12, [_Z14calculaProdutoPfS_S_iib_param_1];
	ld.param.u64 	%rd13, [_Z14calculaProdutoPfS_S_iib_param_2];
	ld.param.u32 	%r42, [_Z14calculaProdutoPfS_S_iib_param_3];
	ld.param.u32 	%r43, [_Z14calculaProdutoPfS_S_iib_param_4];
	ld.param.s8 	%rs1, [_Z14calculaProdutoPfS_S_iib_param_5];
	cvta.to.global.u64 	%rd1, %rd12;
	cvta.to.global.u64 	%rd2, %rd11;
	cvta.to.global.u64 	%rd3, %rd13;
	mov.u32 	%r44, %ctaid.y;
	mov.u32 	%r45, %ntid.y;
	mov.u32 	%r46, %tid.y;
	mad.lo.s32 	%r1, %r44, %r45, %r46;
	mov.u32 	%r47, %ctaid.x;
	mov.u32 	%r48, %ntid.x;
	mov.u32 	%r49, %tid.x;
	mad.lo.s32 	%r2, %r47, %r48, %r49;
	setp.ge.s32 	%p1, %r1, %r42;
	setp.ge.s32 	%p2, %r2, %r43;
	or.pred  	%p3, %p1, %p2;
	@%p3 bra 	$L__BB1_29;
	setp.eq.s16 	%p4, %rs1, 0;
	@%p4 bra 	$L__BB1_16;
	setp.lt.s32 	%p5, %r43, 1;
	mov.f32 	%f173, 0f00000000;
	@%p5 bra 	$L__BB1_15;
	mul.lo.s32 	%r3, %r43, %r1;
	mul.lo.s32 	%r4, %r43, %r2;
	add.s32 	%r51, %r43, -1;
	and.b32  	%r5, %r43, 15;
	setp.lt.u32 	%p6, %r51, 15;
	mov.f32 	%f173, 0f00000000;
	mov.b32 	%r70, 0;
	@%p6 bra 	$L__BB1_6;
	and.b32  	%r70, %r43, 2147483632;
	neg.s32 	%r69, %r70;
	mul.wide.u32 	%rd14, %r3, 4;
	add.s64 	%rd15, %rd14, %rd2;
	add.s64 	%rd73, %rd15, 32;
	add.s64 	%rd5, %rd1, 32;
	mov.f32 	%f173, 0f00000000;
	mov.u32 	%r68, %r4;
$L__BB1_5:
	.pragma "nounroll";
	mul.wide.s32 	%rd16, %r68, 4;
	add.s64 	%rd17, %rd5, %rd16;
	ld.global.f32 	%f30, [%rd73+-32];
	ld.global.f32 	%f31, [%rd17+-32];
	fma.rn.f32 	%f32, %f30, %f31, %f173;
	ld.global.f32 	%f33, [%rd73+-28];
	ld.global.f32 	%f34, [%rd17+-28];
	fma.rn.f32 	%f35, %f33, %f34, %f32;
	ld.global.f32 	%f36, [%rd73+-24];
	ld.global.f32 	%f37, [%rd17+-24];
	fma.rn.f32 	%f38, %f36, %f37, %f35;
	ld.global.f32 	%f39, [%rd73+-20];
	ld.global.f32 	%f40, [%rd17+-20];
	fma.rn.f32 	%f41, %f39, %f40, %f38;
	ld.global.f32 	%f42, [%rd73+-16];
	ld.global.f32 	%f43, [%rd17+-16];
	fma.rn.f32 	%f44, %f42, %f43, %f41;
	ld.global.f32 	%f45, [%rd73+-12];
	ld.global.f32 	%f46, [%rd17+-12];
	fma.rn.f32 	%f47, %f45, %f46, %f44;
	ld.global.f32 	%f48, [%rd73+-8];
	ld.global.f32 	%f49, [%rd17+-8];
	fma.rn.f32 	%f50, %f48, %f49, %f47;
	ld.global.f32 	%f51, [%rd73+-4];
	ld.global.f32 	%f52, [%rd17+-4];
	fma.rn.f32 	%f53, %f51, %f52, %f50;
	ld.global.f32 	%f54, [%rd73];
	ld.global.f32 	%f55, [%rd17];
	fma.rn.f32 	%f56, %f54, %f55, %f53;
	ld.global.f32 	%f57, [%rd73+4];
	ld.global.f32 	%f58, [%rd17+4];
	fma.rn.f32 	%f59, %f57, %f58, %f56;
	ld.global.f32 	%f60, [%rd73+8];
	ld.global.f32 	%f61, [%rd17+8];
	fma.rn.f32 	%f62, %f60, %f61, %f59;
	ld.global.f32 	%f63, [%rd73+12];
	ld.global.f32 	%f64, [%rd17+12];
	fma.rn.f32 	%f65, %f63, %f64, %f62;
	ld.global.f32 	%f66, [%rd73+16];
	ld.global.f32 	%f67, [%rd17+16];
	fma.rn.f32 	%f68, %f66, %f67, %f65;
	ld.global.f32 	%f69, [%rd73+20];
	ld.global.f32 	%f70, [%rd17+20];
	fma.rn.f32 	%f71, %f69, %f70, %f68;
	ld.global.f32 	%f72, [%rd73+24];
	ld.global.f32 	%f73, [%rd17+24];
	fma.rn.f32 	%f74, %f72, %f73, %f71;
	ld.global.f32 	%f75, [%rd73+28];
	ld.global.f32 	%f76, [%rd17+28];
	fma.rn.f32 	%f173, %f75, %f76, %f74;
	add.s32 	%r69, %r69, 16;
	add.s64 	%rd73, %rd73, 64;
	add.s32 	%r68, %r68, 16;
	setp.ne.s32 	%p7, %r69, 0;
	@%p7 bra 	$L__BB1_5;
$L__BB1_6:
	setp.eq.s32 	%p8, %r5, 0;
	@%p8 bra 	$L__BB1_15;
	and.b32  	%r18, %r43, 7;
	setp.lt.u32 	%p9, %r5, 8;
	@%p9 bra 	$L__BB1_9;
	add.s32 	%r52, %r70, %r3;
	mul.wide.u32 	%rd18, %r52, 4;
	add.s64 	%rd19, %rd2, %rd18;
	ld.global.f32 	%f78, [%rd19];
	add.s32 	%r53, %r70, %r4;
	mul.wide.s32 	%rd20, %r53, 4;
	add.s64 	%rd21, %rd1, %rd20;
	ld.global.f32 	%f79, [%rd21];
	fma.rn.f32 	%f80, %f78, %f79, %f173;
	cvt.u64.u32 	%rd22, %r3;
	cvt.u64.u32 	%rd23, %r70;
	add.s64 	%rd24, %rd23, %rd22;
	shl.b64 	%rd25, %rd24, 2;
	add.s64 	%rd26, %rd2, %rd25;
	ld.global.f32 	%f81, [%rd26+4];
	ld.global.f32 	%f82, [%rd21+4];
	fma.rn.f32 	%f83, %f81, %f82, %f80;
	ld.global.f32 	%f84, [%rd26+8];
	ld.global.f32 	%f85, [%rd21+8];
	fma.rn.f32 	%f86, %f84, %f85, %f83;
	ld.global.f32 	%f87, [%rd26+12];
	ld.global.f32 	%f88, [%rd21+12];
	fma.rn.f32 	%f89, %f87, %f88, %f86;
	ld.global.f32 	%f90, [%rd26+16];
	ld.global.f32 	%f91, [%rd21+16];
	fma.rn.f32 	%f92, %f90, %f91, %f89;
	ld.global.f32 	%f93, [%rd26+20];
	ld.global.f32 	%f94, [%rd21+20];
	fma.rn.f32 	%f95, %f93, %f94, %f92;
	ld.global.f32 	%f96, [%rd26+24];
	ld.global.f32 	%f97, [%rd21+24];
	fma.rn.f32 	%f98, %f96, %f97, %f95;
	ld.global.f32 	%f99, [%rd26+28];
	ld.global.f32 	%f100, [%rd21+28];
	fma.rn.f32 	%f173, %f99, %f100, %f98;
	add.s32 	%r70, %r70, 8;
$L__BB1_9:
	setp.eq.s32 	%p10, %r18, 0;
	@%p10 bra 	$L__BB1_15;
	and.b32  	%r21, %r43, 3;
	setp.lt.u32 	%p11, %r18, 4;
	@%p11 bra 	$L__BB1_12;
	add.s32 	%r54, %r70, %r3;
	mul.wide.u32 	%rd27, %r54, 4;
	add.s64 	%rd28, %rd2, %rd27;
	ld.global.f32 	%f102, [%rd28];
	add.s32 	%r55, %r70, %r4;
	mul.wide.s32 	%rd29, %r55, 4;
	add.s64 	%rd30, %rd1, %rd29;
	ld.global.f32 	%f103, [%rd30];
	fma.rn.f32 	%f104, %f102, %f103, %f173;
	cvt.u64.u32 	%rd31, %r3;
	cvt.u64.u32 	%rd32, %r70;
	add.s64 	%rd33, %rd32, %rd31;
	shl.b64 	%rd34, %rd33, 2;
	add.s64 	%rd35, %rd2, %rd34;
	ld.global.f32 	%f105, [%rd35+4];
	ld.global.f32 	%f106, [%rd30+4];
	fma.rn.f32 	%f107, %f105, %f106, %f104;
	ld.global.f32 	%f108, [%rd35+8];
	ld.global.f32 	%f109, [%rd30+8];
	fma.rn.f32 	%f110, %f108, %f109, %f107;
	ld.global.f32 	%f111, [%rd35+12];
	ld.global.f32 	%f112, [%rd30+12];
	fma.rn.f32 	%f173, %f111, %f112, %f110;
	add.s32 	%r70, %r70, 4;
$L__BB1_12:
	setp.eq.s32 	%p12, %r21, 0;
	@%p12 bra 	$L__BB1_15;
	add.s32 	%r74, %r70, %r4;
	add.s32 	%r56, %r70, %r3;
	mul.wide.u32 	%rd36, %r56, 4;
	add.s64 	%rd74, %rd2, %rd36;
	neg.s32 	%r73, %r21;
$L__BB1_14:
	.pragma "nounroll";
	mul.wide.s32 	%rd37, %r74, 4;
	add.s64 	%rd38, %rd1, %rd37;
	ld.global.f32 	%f113, [%rd74];
	ld.global.f32 	%f114, [%rd38];
	fma.rn.f32 	%f173, %f113, %f114, %f173;
	add.s32 	%r74, %r74, 1;
	add.s64 	%rd74, %rd74, 4;
	add.s32 	%r73, %r73, 1;
	setp.ne.s32 	%p13, %r73, 0;
	@%p13 bra 	$L__BB1_14;
$L__BB1_15:
	cvt.rn.f32.s32 	%f115, %r43;
	sqrt.rn.f32 	%f116, %f115;
	div.rn.f32 	%f117, %f173, %f116;
	mad.lo.s32 	%r57, %r42, %r1, %r2;
	mul.wide.s32 	%rd39, %r57, 4;
	add.s64 	%rd40, %rd3, %rd39;
	st.global.f32 	[%rd40], %f117;
	bra.uni 	$L__BB1_29;
$L__BB1_16:
	setp.lt.s32 	%p14, %r43, 1;
	mov.f32 	%f181, 0f00000000;
	@%p14 bra 	$L__BB1_28;
	mul.lo.s32 	%r8, %r42, %r1;
	add.s32 	%r59, %r43, -1;
	and.b32  	%r9, %r43, 7;
	setp.lt.u32 	%p15, %r59, 7;
	mov.f32 	%f181, 0f00000000;
	mov.b32 	%r78, 0;
	@%p15 bra 	$L__BB1_20;
	and.b32  	%r78, %r43, 2147483640;
	neg.s32 	%r77, %r78;
	shl.b32 	%r12, %r43, 3;
	mov.f32 	%f181, 0f00000000;
	mul.wide.u32 	%rd45, %r43, 4;
	mov.u32 	%r75, %r8;
	mov.u32 	%r76, %r2;
$L__BB1_19:
	.pragma "nounroll";
	mul.wide.s32 	%rd41, %r75, 4;
	add.s64 	%rd42, %rd2, %rd41;
	ld.global.f32 	%f122, [%rd42];
	mul.wide.s32 	%rd43, %r76, 4;
	add.s64 	%rd44, %rd1, %rd43;
	ld.global.f32 	%f123, [%rd44];
	fma.rn.f32 	%f124, %f122, %f123, %f181;
	ld.global.f32 	%f125, [%rd42+4];
	add.s64 	%rd46, %rd44, %rd45;
	ld.global.f32 	%f126, [%rd46];
	fma.rn.f32 	%f127, %f125, %f126, %f124;
	ld.global.f32 	%f128, [%rd42+8];
	add.s64 	%rd47, %rd46, %rd45;
	ld.global.f32 	%f129, [%rd47];
	fma.rn.f32 	%f130, %f128, %f129, %f127;
	ld.global.f32 	%f131, [%rd42+12];
	add.s64 	%rd48, %rd47, %rd45;
	ld.global.f32 	%f132, [%rd48];
	fma.rn.f32 	%f133, %f131, %f132, %f130;
	ld.global.f32 	%f134, [%rd42+16];
	add.s64 	%rd49, %rd48, %rd45;
	ld.global.f32 	%f135, [%rd49];
	fma.rn.f32 	%f136, %f134, %f135, %f133;
	ld.global.f32 	%f137, [%rd42+20];
	add.s64 	%rd50, %rd49, %rd45;
	ld.global.f32 	%f138, [%rd50];
	fma.rn.f32 	%f139, %f137, %f138, %f136;
	ld.global.f32 	%f140, [%rd42+24];
	add.s64 	%rd51, %rd50, %rd45;
	ld.global.f32 	%f141, [%rd51];
	fma.rn.f32 	%f142, %f140, %f141, %f139;
	ld.global.f32 	%f143, [%rd42+28];
	add.s64 	%rd52, %rd51, %rd45;
	ld.global.f32 	%f144, [%rd52];
	fma.rn.f32 	%f181, %f143, %f144, %f142;
	add.s32 	%r77, %r77, 8;
	add.s32 	%r76, %r76, %r12;
	add.s32 	%r75, %r75, 8;
	setp.ne.s32 	%p16, %r77, 0;
	@%p16 bra 	$L__BB1_19;
$L__BB1_20:
	setp.eq.s32 	%p17, %r9, 0;
	@%p17 bra 	$L__BB1_28;
	and.b32  	%r37, %r43, 3;
	setp.lt.u32 	%p18, %r9, 4;
	@%p18 bra 	$L__BB1_23;
	add.s32 	%r60, %r78, %r8;
	mul.wide.s32 	%rd53, %r60, 4;
	add.s64 	%rd54, %rd2, %rd53;
	ld.global.f32 	%f146, [%rd54];
	mad.lo.s32 	%r61, %r78, %r43, %r2;
	mul.wide.s32 	%rd55, %r61, 4;
	add.s64 	%rd56, %rd1, %rd55;
	ld.global.f32 	%f147, [%rd56];
	fma.rn.f32 	%f148, %f146, %f147, %f181;
	ld.global.f32 	%f149, [%rd54+4];
	mul.wide.u32 	%rd57, %r43, 4;
	add.s64 	%rd58, %rd56, %rd57;
	ld.global.f32 	%f150, [%rd58];
	fma.rn.f32 	%f151, %f149, %f150, %f148;
	ld.global.f32 	%f152, [%rd54+8];
	add.s64 	%rd59, %rd58, %rd57;
	ld.global.f32 	%f153, [%rd59];
	fma.rn.f32 	%f154, %f152, %f153, %f151;
	ld.global.f32 	%f155, [%rd54+12];
	add.s64 	%rd60, %rd59, %rd57;
	ld.global.f32 	%f156, [%rd60];
	fma.rn.f32 	%f181, %f155, %f156, %f154;
	add.s32 	%r78, %r78, 4;
$L__BB1_23:
	setp.eq.s32 	%p19, %r37, 0;
	@%p19 bra 	$L__BB1_28;
	setp.eq.s32 	%p20, %r37, 1;
	@%p20 bra 	$L__BB1_26;
	add.s32 	%r62, %r78, %r8;
	mul.wide.s32 	%rd61, %r62, 4;
	add.s64 	%rd62, %rd2, %rd61;
	ld.global.f32 	%f158, [%rd62];
	mad.lo.s32 	%r63, %r78, %r43, %r2;
	mul.wide.s32 	%rd63, %r63, 4;
	add.s64 	%rd64, %rd1, %rd63;
	ld.global.f32 	%f159, [%rd64];
	fma.rn.f32 	%f160, %f158, %f159, %f181;
	ld.global.f32 	%f161, [%rd62+4];
	mul.wide.u32 	%rd65, %r43, 4;
	add.s64 	%rd66, %rd64, %rd65;
	ld.global.f32 	%f162, [%rd66];
	fma.rn.f32 	%f181, %f161, %f162, %f160;
	add.s32 	%r78, %r78, 2;
$L__BB1_26:
	and.b32  	%r64, %r43, 1;
	setp.eq.b32 	%p21, %r64, 1;
	not.pred 	%p22, %p21;
	@%p22 bra 	$L__BB1_28;
	add.s32 	%r65, %r78, %r8;
	mul.wide.s32 	%rd67, %r65, 4;
	add.s64 	%rd68, %rd2, %rd67;
	ld.global.f32 	%f163, [%rd68];
	mad.lo.s32 	%r66, %r78, %r43, %r2;
	mul.wide.s32 	%rd69, %r66, 4;
	add.s64 	%rd70, %rd1, %rd69;
	ld.global.f32 	%f164, [%rd70];
	fma.rn.f32 	%f181, %f163, %f164, %f181;
$L__BB1_28:
	mad.lo.s32 	%r67, %r43, %r1, %r2;
	mul.wide.s32 	%rd71, %r67, 4;
	add.s64 	%rd72, %rd3, %rd71;
	st.global.f32 	[%rd72], %f181;
$L__BB1_29:
	ret;

}


// ===== COMPILED SASS (sm_100) =====

	.target	sm_100

	.elftype	@"ET_EXEC"


//--------------------- .note.nv.tkinfo           --------------------------
	.section	.note.nv.tkinfo,"",@"SHT_NOTE"
	.sectionflags	@"SHF_NOTE_NV_TKINFO"
	.tkinfo
        /*0018*/ 	.word	0x00000002
        /*0030*/ 	.string	""
        /*0030*/ 	.string	"ptxas"
        /*0030*/ 	.string	"Cuda compilation tools, release 13.0, V13.0.88"
        /*0030*/ 	.string	"Build cuda_13.0.r13.0/compiler.36424714_0"
        /*0030*/ 	.string	"-arch sm_100 -m 64 "



//--------------------- .note.nv.cuinfo           --------------------------
	.section	.note.nv.cuinfo,"",@"SHT_NOTE"
	.sectionflags	@"SHF_NOTE_NV_CUINFO"
        /*0018*/ 	.short	0x0002
        /*001a*/ 	.short	0x0064
        /*001c*/ 	.short	0x0082
	.zero		2


//--------------------- .nv.info                  --------------------------
	.section	.nv.info,"",@"SHT_CUDA_INFO"
	.align	4


	//----- nvinfo : EIATTR_REGCOUNT
	.align		4
        /*0000*/ 	.byte	0x04, 0x2f
        /*0002*/ 	.short	(.L_1 - .L_0)
	.align		4
.L_0:
        /*0004*/ 	.word	index@(_Z7softmaxPfi)
        /*0008*/ 	.word	0x00000020


	//----- nvinfo : EIATTR_FRAME_SIZE
	.align		4
.L_1:
        /*000c*/ 	.byte	0x04, 0x11
        /*000e*/ 	.short	(.L_3 - .L_2)
	.align		4
.L_2:
        /*0010*/ 	.word	index@($__internal_2_$__cuda_sm3x_div_rn_noftz_f32_slowpath)
        /*0014*/ 	.word	0x00000000


	//----- nvinfo : EIATTR_FRAME_SIZE
	.align		4
.L_3:
        /*0018*/ 	.byte	0x04, 0x11
        /*001a*/ 	.short	(.L_5 - .L_4)
	.align		4
.L_4:
        /*001c*/ 	.word	index@(_Z7softmaxPfi)
        /*0020*/ 	.word	0x00000000


	//----- nvinfo : EIATTR_REGCOUNT
	.align		4
.L_5:
        /*0024*/ 	.byte	0x04, 0x2f
        /*0026*/ 	.short	(.L_7 - .L_6)
	.align		4
.L_6:
        /*0028*/ 	.word	index@(_Z14calculaProdutoPfS_S_iib)
        /*002c*/ 	.word	0x00000020


	//----- nvinfo : EIATTR_FRAME_SIZE
	.align		4
.L_7:
        /*0030*/ 	.byte	0x04, 0x11
        /*0032*/ 	.short	(.L_9 - .L_8)
	.align		4
.L_8:
        /*0034*/ 	.word	index@($__internal_1_$__cuda_sm3x_div_rn_noftz_f32_slowpath)
        /*0038*/ 	.word	0x00000000


	//----- nvinfo : EIATTR_FRAME_SIZE
	.align		4
.L_9:
        /*003c*/ 	.byte	0x04, 0x11
        /*003e*/ 	.short	(.L_11 - .L_10)
	.align		4
.L_10:
        /*0040*/ 	.word	index@($__internal_0_$__cuda_sm20_sqrt_rn_f32_slowpath)
        /*0044*/ 	.word	0x00000000


	//----- nvinfo : EIATTR_FRAME_SIZE
	.align		4
.L_11:
        /*0048*/ 	.byte	0x04, 0x11
        /*004a*/ 	.short	(.L_13 - .L_12)
	.align		4
.L_12:
        /*004c*/ 	.word	index@(_Z14calculaProdutoPfS_S_iib)
        /*0050*/ 	.word	0x00000000


	//----- nvinfo : EIATTR_MIN_STACK_SIZE
	.align		4
.L_13:
        /*0054*/ 	.byte	0x04, 0x12
        /*0056*/ 	.short	(.L_15 - .L_14)
	.align		4
.L_14:
        /*0058*/ 	.word	index@(_Z14calculaProdutoPfS_S_iib)
        /*005c*/ 	.word	0x00000000


	//----- nvinfo : EIATTR_MIN_STACK_SIZE
	.align		4
.L_15:
        /*0060*/ 	.byte	0x04, 0x12
        /*0062*/ 	.short	(.L_17 - .L_16)
	.align		4
.L_16:
        /*0064*/ 	.word	index@(_Z7softmaxPfi)
        /*0068*/ 	.word	0x00000000
.L_17:


//--------------------- .nv.compat                --------------------------
	.section	.nv.compat,"",@"SHT_CUDA_COMPAT_INFO"
	.align	4
        /*0000*/ 	.byte	0x02, 0x09, 0x00, 0x00, 0x02, 0x02, 0x01, 0x00, 0x02, 0x05, 0x05, 0x00, 0x03, 0x07, 0x01, 0x01
        /*0010*/ 	.byte	0x02, 0x03, 0x00, 0x00, 0x02, 0x06, 0x01, 0x00, 0x04, 0x0b, 0x08, 0x00, 0x01, 0x00, 0x00, 0x00
        /*0020*/ 	.byte	0x00, 0x00, 0x00, 0x00


//--------------------- .nv.info._Z14calculaProdutoPfS_S_iib --------------------------
	.section	.nv.info._Z14calculaProdutoPfS_S_iib,"",@"SHT_CUDA_INFO"
	.sectionflags	@""
	.align	4


	//----- nvinfo : EIATTR_CUDA_API_VERSION
	.align		4
        /*0000*/ 	.byte	0x04, 0x37
        /*0002*/ 	.short	(.L_19 - .L_18)
.L_18:
        /*0004*/ 	.word	0x00000082


	//----- nvinfo : EIATTR_KPARAM_INFO
	.align		4
.L_19:
        /*0008*/ 	.byte	0x04, 0x17
        /*000a*/ 	.short	(.L_21 - .L_20)
.L_20:
        /*000c*/ 	.word	0x00000000
        /*0010*/ 	.short	0x0005
        /*0012*/ 	.short	0x0020
        /*0014*/ 	.byte	0x00, 0xf0, 0x05, 0x00


	//----- nvinfo : EIATTR_KPARAM_INFO
	.align		4
.L_21:
        /*0018*/ 	.byte	0x04, 0x17
        /*001a*/ 	.short	(.L_23 - .L_22)
.L_22:
        /*001c*/ 	.word	0x00000000
        /*0020*/ 	.short	0x0004
        /*0022*/ 	.short	0x001c
        /*0024*/ 	.byte	0x00, 0xf0, 0x11, 0x00


	//----- nvinfo : EIATTR_KPARAM_INFO
	.align		4
.L_23:
        /*0028*/ 	.byte	0x04, 0x17
        /*002a*/ 	.short	(.L_25 - .L_24)
.L_24:
        /*002c*/ 	.word	0x00000000
        /*0030*/ 	.short	0x0003
        /*0032*/ 	.short	0x0018
        /*0034*/ 	.byte	0x00, 0xf0, 0x11, 0x00


	//----- nvinfo : EIATTR_KPARAM_INFO
	.align		4
.L_25:
        /*0038*/ 	.byte	0x04, 0x17
        /*003a*/ 	.short	(.L_27 - .L_26)
.L_26:
        /*003c*/ 	.word	0x00000000
        /*0040*/ 	.short	0x0002
        /*0042*/ 	.short	0x0010
        /*0044*/ 	.byte	0x00, 0xf5, 0x21, 0x00


	//----- nvinfo : EIATTR_KPARAM_INFO
	.align		4
.L_27:
        /*0048*/ 	.byte	0x04, 0x17
        /*004a*/ 	.short	(.L_29 - .L_28)
.L_28:
        /*004c*/ 	.word	0x00000000
        /*0050*/ 	.short	0x0001
        /*0052*/ 	.short	0x0008
        /*0054*/ 	.byte	0x00, 0xf5, 0x21, 0x00


	//----- nvinfo : EIATTR_KPARAM_INFO
	.align		4
.L_29:
        /*0058*/ 	.byte	0x04, 0x17
        /*005a*/ 	.short	(.L_31 - .L_30)
.L_30:
        /*005c*/ 	.word	0x00000000
        /*0060*/ 	.short	0x0000
        /*0062*/ 	.short	0x0000
        /*0064*/ 	.byte	0x00, 0xf5, 0x21, 0x00


	//----- nvinfo : EIATTR_SPARSE_MMA_MASK
	.align		4
.L_31:
        /*0068*/ 	.byte	0x03, 0x50
        /*006a*/ 	.short	0x0000


	//----- nvinfo : EIATTR_MAXREG_COUNT
	.align		4
        /*006c*/ 	.byte	0x03, 0x1b
        /*006e*/ 	.short	0x00ff


	//----- nvinfo : EIATTR_MERCURY_ISA_VERSION
	.align		4
        /*0070*/ 	.byte	0x03, 0x5f
        /*0072*/ 	.short	0x0101


	//----- nvinfo : EIATTR_VRC_CTA_INIT_COUNT
	.align		4
        /*0074*/ 	.byte	0x02, 0x4a
	.zero		1
	.zero		1


	//----- nvinfo : EIATTR_EXIT_INSTR_OFFSETS
	.align		4
        /*0078*/ 	.byte	0x04, 0x1c
        /*007a*/ 	.short	(.L_33 - .L_32)


	//   ....[0]....
.L_32:
        /*007c*/ 	.word	0x000000c0


	//   ....[1]....
        /*0080*/ 	.word	0x00000db0


	//   ....[2]....
        /*0084*/ 	.word	0x000014e0


	//----- nvinfo : EIATTR_CRS_STACK_SIZE
	.align		4
.L_33:
        /*0088*/ 	.byte	0x04, 0x1e
        /*008a*/ 	.short	(.L_35 - .L_34)
.L_34:
        /*008c*/ 	.word	0x00000000


	//----- nvinfo : EIATTR_CBANK_PARAM_SIZE
	.align		4
.L_35:
        /*0090*/ 	.byte	0x03, 0x19
        /*0092*/ 	.short	0x0021


	//----- nvinfo : EIATTR_PARAM_CBANK
	.align		4
        /*0094*/ 	.byte	0x04, 0x0a
        /*0096*/ 	.short	(.L_37 - .L_36)
	.align		4
.L_36:
        /*0098*/ 	.word	index@(.nv.constant0._Z14calculaProdutoPfS_S_iib)
        /*009c*/ 	.short	0x0380
        /*009e*/ 	.short	0x0021


	//----- nvinfo : EIATTR_SW_WAR
	.align		4
.L_37:
        /*00a0*/ 	.byte	0x04, 0x36
        /*00a2*/ 	.short	(.L_39 - .L_38)
.L_38:
        /*00a4*/ 	.word	0x00000008
.L_39:


//--------------------- .nv.info._Z7softmaxPfi    --------------------------
	.section	.nv.info._Z7softmaxPfi,"",@"SHT_CUDA_INFO"
	.sectionflags	@""
	.align	4


	//----- nvinfo : EIATTR_CUDA_API_VERSION
	.align		4
        /*0000*/ 	.byte	0x04, 0x37
        /*0002*/ 	.short	(.L_41 - .L_40)
.L_40:
        /*0004*/ 	.word	0x00000082


	//----- nvinfo : EIATTR_KPARAM_INFO
	.align		4
.L_41:
        /*0008*/ 	.byte	0x04, 0x17
        /*000a*/ 	.short	(.L_43 - .L_42)
.L_42:
        /*000c*/ 	.word	0x00000000
        /*0010*/ 	.short	0x0001
        /*0012*/ 	.short	0x0008
        /*0014*/ 	.byte	0x00, 0xf0, 0x11, 0x00


	//----- nvinfo : EIATTR_KPARAM_INFO
	.align		4
.L_43:
        /*0018*/ 	.byte	0x04, 0x17
        /*001a*/ 	.short	(.L_45 - .L_44)
.L_44:
        /*001c*/ 	.word	0x00000000
        /*0020*/ 	.short	0x0000
        /*0022*/ 	.short	0x0000
        /*0024*/ 	.byte	0x00, 0xf5, 0x21, 0x00


	//----- nvinfo : EIATTR_SPARSE_MMA_MASK
	.align		4
.L_45:
        /*0028*/ 	.byte	0x03, 0x50
        /*002a*/ 	.short	0x0000


	//----- nvinfo : EIATTR_MAXREG_COUNT
	.align		4
        /*002c*/ 	.byte	0x03, 0x1b
        /*002e*/ 	.short	0x00ff


	//----- nvinfo : EIATTR_MERCURY_ISA_VERSION
	.align		4
        /*0030*/ 	.byte	0x03, 0x5f
        /*0032*/ 	.short	0x0101


	//----- nvinfo : EIATTR_VRC_CTA_INIT_COUNT
	.align		4
        /*0034*/ 	.byte	0x02, 0x4a
	.zero		1
	.zero		1


	//----- nvinfo : EIATTR_EXIT_INSTR_OFFSETS
	.align		4
        /*0038*/ 	.byte	0x04, 0x1c
        /*003a*/ 	.short	(.L_47 - .L_46)


	//   ....[0]....
.L_46:
        /*003c*/ 	.word	0x00000070


	//   ....[1]....
        /*0040*/ 	.word	0x00001870


	//   ....[2]....
        /*0044*/ 	.word	0x00002190


	//   ....[3]....
        /*0048*/ 	.word	0x00002640


	//   ....[4]....
        /*004c*/ 	.word	0x00002900


	//   ....[5]....
        /*0050*/ 	.word	0x00002a70


	//----- nvinfo : EIATTR_CRS_STACK_SIZE
	.align		4
.L_47:
        /*0054*/ 	.byte	0x04, 0x1e
        /*0056*/ 	.short	(.L_49 - .L_48)
.L_48:
        /*0058*/ 	.word	0x00000000


	//----- nvinfo : EIATTR_CBANK_PARAM_SIZE
	.align		4
.L_49:
        /*005c*/ 	.byte	0x03, 0x19
        /*005e*/ 	.short	0x000c


	//----- nvinfo : EIATTR_PARAM_CBANK
	.align		4
        /*0060*/ 	.byte	0x04, 0x0a
        /*0062*/ 	.short	(.L_51 - .L_50)
	.align		4
.L_50:
        /*0064*/ 	.word	index@(.nv.constant0._Z7softmaxPfi)
        /*0068*/ 	.short	0x0380
        /*006a*/ 	.short	0x000c


	//----- nvinfo : EIATTR_SW_WAR
	.align		4
.L_51:
        /*006c*/ 	.byte	0x04, 0x36
        /*006e*/ 	.short	(.L_53 - .L_52)
.L_52:
        /*0070*/ 	.word	0x00000008
.L_53:


//--------------------- .nv.callgraph             --------------------------
	.section	.nv.callgraph,"",@"SHT_CUDA_CALLGRAPH"
	.align	4
	.sectionentsize	8
	.align		4
        /*0000*/ 	.word	0x00000000
	.align		4
        /*0004*/ 	.word	0xffffffff
	.align		4
        /*0008*/ 	.word	0x00000000
	.align		4
        /*000c*/ 	.word	0xfffffffe
	.align		4
        /*0010*/ 	.word	0x00000000
	.align		4
        /*0014*/ 	.word	0xfffffffd
	.align		4
        /*0018*/ 	.word	0x00000000
	.align		4
        /*001c*/ 	.word	0xfffffffc


//--------------------- .text._Z14calculaProdutoPfS_S_iib --------------------------
	.section	.text._Z14calculaProdutoPfS_S_iib,"ax",@progbits
	.align	128
        .global         _Z14calculaProdutoPfS_S_iib
        .type           _Z14calculaProdutoPfS_S_iib,@function
        .size           _Z14calculaProdutoPfS_S_iib,(.L_x_86 - _Z14calculaProdutoPfS_S_iib)
        .other          _Z14calculaProdutoPfS_S_iib,@"STO_CUDA_ENTRY STV_DEFAULT"
_Z14calculaProdutoPfS_S_iib:
.text._Z14calculaProdutoPfS_S_iib:
[----:B------:R-:W-:Y:S01]  /*0000*/  LDC R1, c[0x0][0x37c] ;  /* 0x0000df00ff017b82 */ /* 0x000fe20000000800 */
[----:B------:R-:W0:Y:S07]  /*0010*/  S2R R5, SR_TID.X ;  /* 0x0000000000057919 */ /* 0x000e2e0000002100 */
[----:B------:R-:W1:Y:S01]  /*0020*/  LDC R7, c[0x0][0x364] ;  /* 0x0000d900ff077b82 */ /* 0x000e620000000800 */
[----:B------:R-:W1:Y:S07]  /*0030*/  S2R R0, SR_TID.Y ;  /* 0x0000000000007919 */ /* 0x000e6e0000002200 */
[----:B------:R-:W0:Y:S08]  /*0040*/  S2UR UR5, SR_CTAID.X ;  /* 0x00000000000579c3 */ /* 0x000e300000002500 */
[----:B------:R-:W0:Y:S08]  /*0050*/  LDC R6, c[0x0][0x360] ;  /* 0x0000d800ff067b82 */ /* 0x000e300000000800 */
[----:B------:R-:W1:Y:S08]  /*0060*/  S2UR UR4, SR_CTAID.Y ;  /* 0x00000000000479c3 */ /* 0x000e700000002600 */
[----:B------:R-:W2:Y:S01]  /*0070*/  LDC.64 R2, c[0x0][0x398] ;  /* 0x0000e600ff027b82 */ /* 0x000ea20000000a00 */
[----:B0-----:R-:W-:-:S02]  /*0080*/  IMAD R6, R6, UR5, R5 ;  /* 0x0000000506067c24 */ /* 0x001fc4000f8e0205 */
[----:B-1----:R-:W-:-:S03]  /*0090*/  IMAD R7, R7, UR4, R0 ;  /* 0x0000000407077c24 */ /* 0x002fc6000f8e0200 */
[----:B--2---:R-:W-:-:S04]  /*00a0*/  ISETP.GE.AND P0, PT, R6, R3, PT ;  /* 0x000000030600720c */ /* 0x004fc80003f06270 */
[----:B------:R-:W-:-:S13]  /*00b0*/  ISETP.GE.OR P0, PT, R7, R2, P0 ;  /* 0x000000020700720c */ /* 0x000fda0000706670 */
[----:B------:R-:W-:Y:S05]  /*00c0*/  @P0 EXIT ;  /* 0x000000000000094d */ /* 0x000fea0003800000 */
[----:B------:R-:W0:Y:S01]  /*00d0*/  LDCU.U8 UR4, c[0x0][0x3a0] ;  /* 0x00007400ff0477ac */ /* 0x000e220008000000 */
[----:B------:R-:W1:Y:S01]  /*00e0*/  LDCU.64 UR6, c[0x0][0x358] ;  /* 0x00006b00ff0677ac */ /* 0x000e620008000a00 */
[----:B0-----:R-:W-:-:S04]  /*00f0*/  UPRMT UR4, UR4, 0x8880, URZ ;  /* 0x0000888004047896 */ /* 0x001fc800080000ff */
[----:B------:R-:W-:-:S09]  /*0100*/  UISETP.NE.AND UP0, UPT, UR4, URZ, UPT ;  /* 0x000000ff0400728c */ /* 0x000fd2000bf05270 */
[----:B-1----:R-:W-:Y:S05]  /*0110*/  BRA.U !UP0, `(.L_x_0) ;  /* 0x0000000d08287547 */ /* 0x002fea000b800000 */
[----:B------:R-:W-:Y:S01]  /*0120*/  ISETP.GE.AND P0, PT, R3, 0x1, PT ;  /* 0x000000010300780c */ /* 0x000fe20003f06270 */
[----:B------:R-:W-:-:S12]  /*0130*/  HFMA2 R13, -RZ, RZ, 0, 0 ;  /* 0x00000000ff0d7431 */ /* 0x000fd800000001ff */
[----:B------:R-:W-:Y:S05]  /*0140*/  @!P0 BRA `(.L_x_1) ;  /* 0x0000000800988947 */ /* 0x000fea0003800000 */
[C---:B------:R-:W-:Y:S01]  /*0150*/  VIADD R0, R3.reuse, 0xffffffff ;  /* 0xffffffff03007836 */ /* 0x040fe20000000000 */
[----:B------:R-:W-:Y:S01]  /*0160*/  LOP3.LUT R23, R3, 0xf, RZ, 0xc0, !PT ;  /* 0x0000000f03177812 */ /* 0x000fe200078ec0ff */
[-C--:B------:R-:W-:Y:S01]  /*0170*/  IMAD R2, R6, R3.reuse, RZ ;  /* 0x0000000306027224 */ /* 0x080fe200078e02ff */
[----:B------:R-:W-:Y:S01]  /*0180*/  MOV R13, RZ ;  /* 0x000000ff000d7202 */ /* 0x000fe20000000f00 */
[----:B------:R-:W-:Y:S01]  /*0190*/  IMAD.MOV.U32 R11, RZ, RZ, RZ ;  /* 0x000000ffff0b7224 */ /* 0x000fe200078e00ff */
[----:B------:R-:W-:Y:S01]  /*01a0*/  ISETP.GE.U32.AND P1, PT, R0, 0xf, PT ;  /* 0x0000000f0000780c */ /* 0x000fe20003f26070 */
[----:B------:R-:W-:Y:S01]  /*01b0*/  IMAD R0, R7, R3, RZ ;  /* 0x0000000307007224 */ /* 0x000fe200078e02ff */
[----:B------:R-:W-:-:S11]  /*01c0*/  ISETP.NE.AND P0, PT, R23, RZ, PT ;  /* 0x000000ff1700720c */ /* 0x000fd60003f05270 */
[----:B------:R-:W-:Y:S05]  /*01d0*/  @!P1 BRA `(.L_x_2) ;  /* 0x0000000400109947 */ /* 0x000fea0003800000 */
[----:B------:R-:W0:Y:S01]  /*01e0*/  LDC.64 R4, c[0x0][0x380] ;  /* 0x0000e000ff047b82 */ /* 0x000e220000000a00 */
[----:B------:R-:W1:Y:S01]  /*01f0*/  LDCU.64 UR4, c[0x0][0x388] ;  /* 0x00007100ff0477ac */ /* 0x000e620008000a00 */
[----:B------:R-:W-:Y:S01]  /*0200*/  LOP3.LUT R11, R3, 0x7ffffff0, RZ, 0xc0, !PT ;  /* 0x7ffffff0030b7812 */ /* 0x000fe200078ec0ff */
[----:B------:R-:W-:Y:S01]  /*0210*/  IMAD.MOV.U32 R13, RZ, RZ, RZ ;  /* 0x000000ffff0d7224 */ /* 0x000fe200078e00ff */
[----:B------:R-:W-:Y:S02]  /*0220*/  MOV R10, R2 ;  /* 0x00000002000a7202 */ /* 0x000fe40000000f00 */
[----:B------:R-:W-:Y:S01]  /*0230*/  IADD3 R12, PT, PT, -R11, RZ, RZ ;  /* 0x000000ff0b0c7210 */ /* 0x000fe20007ffe1ff */
[----:B-1----:R-:W-:-:S04]  /*0240*/  UIADD3 UR4, UP0, UPT, UR4, 0x20, URZ ;  /* 0x0000002004047890 */ /* 0x002fc8000ff1e0ff */
[----:B------:R-:W-:Y:S01]  /*0250*/  UIADD3.X UR5, UPT, UPT, URZ, UR5, URZ, UP0, !UPT ;  /* 0x00000005ff057290 */ /* 0x000fe200087fe4ff */
[----:B0-----:R-:W-:-:S03]  /*0260*/  IMAD.WIDE.U32 R4, R0, 0x4, R4 ;  /* 0x0000000400047825 */ /* 0x001fc600078e0004 */
[----:B------:R-:W-:-:S04]  /*0270*/  IADD3 R8, P1, PT, R4, 0x20, RZ ;  /* 0x0000002004087810 */ /* 0x000fc80007f3e0ff */
[----:B------:R-:W-:-:S09]  /*0280*/  IADD3.X R9, PT, PT, RZ, R5, RZ, P1, !PT ;  /* 0x00000005ff097210 */ /* 0x000fd20000ffe4ff */
.L_x_3:
[----:B------:R-:W-:Y:S01]  /*0290*/  MOV R5, UR5 ;  /* 0x0000000500057c02 */ /* 0x000fe20008000f00 */
[----:B------:R-:W-:Y:S01]  /*02a0*/  IMAD.U32 R4, RZ, RZ, UR4 ;  /* 0x00000004ff047e24 */ /* 0x000fe2000f8e00ff */
[----:B------:R-:W2:Y:S03]  /*02b0*/  LDG.E R16, desc[UR6][R8.64+-0x20] ;  /* 0xffffe00608107981 */ /* 0x000ea6000c1e1900 */
[----:B------:R-:W-:Y:S01]  /*02c0*/  IMAD.WIDE R4, R10, 0x4, R4 ;  /* 0x000000040a047825 */ /* 0x000fe200078e0204 */
[----:B------:R-:W3:Y:S04]  /*02d0*/  LDG.E R27, desc[UR6][R8.64+-0x1c] ;  /* 0xffffe406081b7981 */ /* 0x000ee8000c1e1900 */
[----:B------:R-:W2:Y:S04]  /*02e0*/  LDG.E R17, desc[UR6][R4.64+-0x20] ;  /* 0xffffe00604117981 */ /* 0x000ea8000c1e1900 */
[----:B------:R-:W3:Y:S04]  /*02f0*/  LDG.E R18, desc[UR6][R4.64+-0x1c] ;  /* 0xffffe40604127981 */ /* 0x000ee8000c1e1900 */
[----:B------:R-:W4:Y:S04]  /*0300*/  LDG.E R15, desc[UR6][R8.64+-0x18] ;  /* 0xffffe806080f7981 */ /* 0x000f28000c1e1900 */
[----:B------:R-:W4:Y:S04]  /*0310*/  LDG.E R14, desc[UR6][R4.64+-0x18] ;  /* 0xffffe806040e7981 */ /* 0x000f28000c1e1900 */
[----:B------:R-:W5:Y:S04]  /*0320*/  LDG.E R19, desc[UR6][R8.64+-0x14] ;  /* 0xffffec0608137981 */ /* 0x000f68000c1e1900 */
[----:B------:R-:W5:Y:S04]  /*0330*/  LDG.E R20, desc[UR6][R4.64+-0x14] ;  /* 0xffffec0604147981 */ /* 0x000f68000c1e1900 */
[----:B------:R-:W5:Y:S04]  /*0340*/  LDG.E R21, desc[UR6][R8.64+-0x10] ;  /* 0xfffff00608157981 */ /* 0x000f68000c1e1900 */
[----:B------:R-:W5:Y:S04]  /*0350*/  LDG.E R22, desc[UR6][R4.64+-0x10] ;  /* 0xfffff00604167981 */ /* 0x000f68000c1e1900 */
[----:B------:R-:W5:Y:S04]  /*0360*/  LDG.E R24, desc[UR6][R8.64+-0xc] ;  /* 0xfffff40608187981 */ /* 0x000f68000c1e1900 */
[----:B------:R-:W5:Y:S01]  /*0370*/  LDG.E R25, desc[UR6][R4.64+-0xc] ;  /* 0xfffff40604197981 */ /* 0x000f62000c1e1900 */
[----:B--2---:R-:W-:-:S03]  /*0380*/  FFMA R16, R16, R17, R13 ;  /* 0x0000001110107223 */ /* 0x004fc6000000000d */
[----:B------:R-:W2:Y:S01]  /*0390*/  LDG.E R17, desc[UR6][R8.64+-0x8] ;  /* 0xfffff80608117981 */ /* 0x000ea2000c1e1900 */
[----:B---3--:R-:W-:-:S03]  /*03a0*/  FFMA R16, R27, R18, R16 ;  /* 0x000000121b107223 */ /* 0x008fc60000000010 */
[----:B------:R-:W2:Y:S04]  /*03b0*/  LDG.E R18, desc[UR6][R4.64+-0x8] ;  /* 0xfffff80604127981 */ /* 0x000ea8000c1e1900 */
[----:B------:R-:W3:Y:S01]  /*03c0*/  LDG.E R13, desc[UR6][R8.64+-0x4] ;  /* 0xfffffc06080d7981 */ /* 0x000ee2000c1e1900 */
[----:B----4-:R-:W-:-:S03]  /*03d0*/  FFMA R26, R15, R14, R16 ;  /* 0x0000000e0f1a7223 */ /* 0x010fc60000000010 */
[----:B------:R-:W3:Y:S04]  /*03e0*/  LDG.E R14, desc[UR6][R4.64+-0x4] ;  /* 0xfffffc06040e7981 */ /* 0x000ee8000c1e1900 */
[----:B------:R-:W4:Y:S04]  /*03f0*/  LDG.E R15, desc[UR6][R8.64] ;  /* 0x00000006080f7981 */ /* 0x000f28000c1e1900 */
[----:B------:R-:W4:Y:S01]  /*0400*/  LDG.E R16, desc[UR6][R4.64] ;  /* 0x0000000604107981 */ /* 0x000f22000c1e1900 */
[----:B-----5:R-:W-:-:S03]  /*0410*/  FFMA R20, R19, R20, R26 ;  /* 0x0000001413147223 */ /* 0x020fc6000000001a */
[----:B------:R-:W5:Y:S01]  /*0420*/  LDG.E R19, desc[UR6][R4.64+0x4] ;  /* 0x0000040604137981 */ /* 0x000f62000c1e1900 */
[----:B------:R-:W-:-:S03]  /*0430*/  FFMA R21, R21, R22, R20 ;  /* 0x0000001615157223 */ /* 0x000fc60000000014 */
[----:B------:R-:W5:Y:S04]  /*0440*/  LDG.E R20, desc[UR6][R8.64+0x4] ;  /* 0x0000040608147981 */ /* 0x000f68000c1e1900 */
[----:B------:R-:W5:Y:S01]  /*0450*/  LDG.E R22, desc[UR6][R8.64+0x8] ;  /* 0x0000080608167981 */ /* 0x000f62000c1e1900 */
[----:B------:R-:W-:-:S03]  /*0460*/  FFMA R24, R24, R25, R21 ;  /* 0x0000001918187223 */ /* 0x000fc60000000015 */
[----:B------:R-:W5:Y:S04]  /*0470*/  LDG.E R21, desc[UR6][R4.64+0x8] ;  /* 0x0000080604157981 */ /* 0x000f68000c1e1900 */
[----:B------:R-:W5:Y:S04]  /*0480*/  LDG.E R25, desc[UR6][R4.64+0x14] ;  /* 0x0000140604197981 */ /* 0x000f68000c1e1900 */
[----:B------:R-:W5:Y:S04]  /*0490*/  LDG.E R27, desc[UR6][R4.64+0x1c] ;  /* 0x00001c06041b7981 */ /* 0x000f68000c1e1900 */
[----:B------:R-:W5:Y:S01]  /*04a0*/  LDG.E R26, desc[UR6][R8.64+0x1c] ;  /* 0x00001c06081a7981 */ /* 0x000f62000c1e1900 */
[----:B--2---:R-:W-:-:S03]  /*04b0*/  FFMA R24, R17, R18, R24 ;  /* 0x0000001211187223 */ /* 0x004fc60000000018 */
[----:B------:R-:W2:Y:S04]  /*04c0*/  LDG.E R17, desc[UR6][R8.64+0xc] ;  /* 0x00000c0608117981 */ /* 0x000ea8000c1e1900 */
[----:B------:R-:W2:Y:S01]  /*04d0*/  LDG.E R18, desc[UR6][R4.64+0xc] ;  /* 0x00000c0604127981 */ /* 0x000ea2000c1e1900 */
[----:B---3--:R-:W-:-:S03]  /*04e0*/  FFMA R24, R13, R14, R24 ;  /* 0x0000000e0d187223 */ /* 0x008fc60000000018 */
[----:B------:R-:W3:Y:S04]  /*04f0*/  LDG.E R13, desc[UR6][R8.64+0x10] ;  /* 0x00001006080d7981 */ /* 0x000ee8000c1e1900 */
[----:B------:R-:W3:Y:S01]  /*0500*/  LDG.E R14, desc[UR6][R4.64+0x10] ;  /* 0x00001006040e7981 */ /* 0x000ee2000c1e1900 */
[----:B----4-:R-:W-:-:S03]  /*0510*/  FFMA R29, R15, R16, R24 ;  /* 0x000000100f1d7223 */ /* 0x010fc60000000018 */
[----:B------:R-:W4:Y:S04]  /*0520*/  LDG.E R24, desc[UR6][R8.64+0x14] ;  /* 0x0000140608187981 */ /* 0x000f28000c1e1900 */
[----:B------:R0:W4:Y:S04]  /*0530*/  LDG.E R16, desc[UR6][R8.64+0x18] ;  /* 0x0000180608107981 */ /* 0x000128000c1e1900 */
[----:B------:R-:W4:Y:S01]  /*0540*/  LDG.E R15, desc[UR6][R4.64+0x18] ;  /* 0x00001806040f7981 */ /* 0x000f22000c1e1900 */
[----:B-----5:R-:W-:Y:S01]  /*0550*/  FFMA R19, R20, R19, R29 ;  /* 0x0000001314137223 */ /* 0x020fe2000000001d */
[----:B------:R-:W-:-:S03]  /*0560*/  IADD3 R12, PT, PT, R12, 0x10, RZ ;  /* 0x000000100c0c7810 */ /* 0x000fc60007ffe0ff */
[----:B------:R-:W-:Y:S01]  /*0570*/  FFMA R22, R22, R21, R19 ;  /* 0x0000001516167223 */ /* 0x000fe20000000013 */
[----:B------:R-:W-:Y:S02]  /*0580*/  ISETP.NE.AND P1, PT, R12, RZ, PT ;  /* 0x000000ff0c00720c */ /* 0x000fe40003f25270 */
[----:B0-----:R-:W-:Y:S02]  /*0590*/  IADD3 R8, P2, PT, R8, 0x40, RZ ;  /* 0x0000004008087810 */ /* 0x001fe40007f5e0ff */
[----:B------:R-:W-:-:S03]  /*05a0*/  IADD3 R10, PT, PT, R10, 0x10, RZ ;  /* 0x000000100a0a7810 */ /* 0x000fc60007ffe0ff */
[----:B------:R-:W-:Y:S02]  /*05b0*/  IMAD.X R9, RZ, RZ, R9, P2 ;  /* 0x000000ffff097224 */ /* 0x000fe400010e0609 */
[----:B--2---:R-:W-:-:S04]  /*05c0*/  FFMA R18, R17, R18, R22 ;  /* 0x0000001211127223 */ /* 0x004fc80000000016 */
[----:B---3--:R-:W-:-:S04]  /*05d0*/  FFMA R13, R13, R14, R18 ;  /* 0x0000000e0d0d7223 */ /* 0x008fc80000000012 */
[----:B----4-:R-:W-:-:S04]  /*05e0*/  FFMA R13, R24, R25, R13 ;  /* 0x00000019180d7223 */ /* 0x010fc8000000000d */
[----:B------:R-:W-:-:S04]  /*05f0*/  FFMA R13, R16, R15, R13 ;  /* 0x0000000f100d7223 */ /* 0x000fc8000000000d */
[----:B------:R-:W-:Y:S01]  /*0600*/  FFMA R13, R26, R27, R13 ;  /* 0x0000001b1a0d7223 */ /* 0x000fe2000000000d */
[----:B------:R-:W-:Y:S06]  /*0610*/  @P1 BRA `(.L_x_3) ;  /* 0xfffffffc001c1947 */ /* 0x000fec000383ffff */
.L_x_2:
[----:B------:R-:W-:Y:S05]  /*0620*/  @!P0 BRA `(.L_x_1) ;  /* 0x0000000400608947 */ /* 0x000fea0003800000 */
[----:B------:R-:W-:Y:S02]  /*0630*/  ISETP.GE.U32.AND P1, PT, R23, 0x8, PT ;  /* 0x000000081700780c */ /* 0x000fe40003f26070 */
[----:B------:R-:W-:-:S04]  /*0640*/  LOP3.LUT R24, R3, 0x7, RZ, 0xc0, !PT ;  /* 0x0000000703187812 */ /* 0x000fc800078ec0ff */
[----:B------:R-:W-:-:S07]  /*0650*/  ISETP.NE.AND P0, PT, R24, RZ, PT ;  /* 0x000000ff1800720c */ /* 0x000fce0003f05270 */
[----:B------:R-:W-:Y:S06]  /*0660*/  @!P1 BRA `(.L_x_4) ;  /* 0x0000000000909947 */ /* 0x000fec0003800000 */
[----:B------:R-:W0:Y:S01]  /*0670*/  LDC.64 R22, c[0x0][0x380] ;  /* 0x0000e000ff167b82 */ /* 0x000e220000000a00 */
[----:B------:R-:W1:Y:S01]  /*0680*/  LDCU.64 UR4, c[0x0][0x380] ;  /* 0x00007000ff0477ac */ /* 0x000e620008000a00 */
[-C--:B------:R-:W-:Y:S01]  /*0690*/  IADD3 R5, PT, PT, R0, R11.reuse, RZ ;  /* 0x0000000b00057210 */ /* 0x080fe20007ffe0ff */
[----:B------:R-:W-:Y:S01]  /*06a0*/  IMAD.IADD R15, R2, 0x1, R11 ;  /* 0x00000001020f7824 */ /* 0x000fe200078e020b */
[----:B------:R-:W-:-:S04]  /*06b0*/  IADD3 R10, P1, PT, R0, R11, RZ ;  /* 0x0000000b000a7210 */ /* 0x000fc80007f3e0ff */
[----:B------:R-:W2:Y:S01]  /*06c0*/  LDC.64 R8, c[0x0][0x388] ;  /* 0x0000e200ff087b82 */ /* 0x000ea20000000a00 */
[----:B0-----:R-:W-:Y:S01]  /*06d0*/  IMAD.WIDE.U32 R22, R5, 0x4, R22 ;  /* 0x0000000405167825 */ /* 0x001fe200078e0016 */
[----:B------:R-:W-:Y:S02]  /*06e0*/  IADD3.X R5, PT, PT, RZ, RZ, RZ, P1, !PT ;  /* 0x000000ffff057210 */ /* 0x000fe40000ffe4ff */
[----:B-1----:R-:W-:-:S03]  /*06f0*/  LEA R4, P1, R10, UR4, 0x2 ;  /* 0x000000040a047c11 */ /* 0x002fc6000f8210ff */
[----:B------:R-:W3:Y:S01]  /*0700*/  LDG.E R22, desc[UR6][R22.64] ;  /* 0x0000000616167981 */ /* 0x000ee2000c1e1900 */
[----:B------:R-:W-:Y:S01]  /*0710*/  LEA.HI.X R5, R10, UR5, R5, 0x2, P1 ;  /* 0x000000050a057c11 */ /* 0x000fe200088f1405 */
[----:B--2---:R-:W-:-:S04]  /*0720*/  IMAD.WIDE R8, R15, 0x4, R8 ;  /* 0x000000040f087825 */ /* 0x004fc800078e0208 */
[----:B------:R-:W2:Y:S04]  /*0730*/  LDG.E R27, desc[UR6][R4.64+0x4] ;  /* 0x00000406041b7981 */ /* 0x000ea8000c1e1900 */
[----:B------:R-:W3:Y:S04]  /*0740*/  LDG.E R26, desc[UR6][R8.64] ;  /* 0x00000006081a7981 */ /* 0x000ee8000c1e1900 */
[----:B------:R-:W2:Y:S04]  /*0750*/  LDG.E R28, desc[UR6][R8.64+0x4] ;  /* 0x00000406081c7981 */ /* 0x000ea8000c1e1900 */
[----:B------:R-:W4:Y:S04]  /*0760*/  LDG.E R21, desc[UR6][R8.64+0x8] ;  /* 0x0000080608157981 */ /* 0x000f28000c1e1900 */
[----:B------:R-:W4:Y:S04]  /*0770*/  LDG.E R18, desc[UR6][R4.64+0x8] ;  /* 0x0000080604127981 */ /* 0x000f28000c1e1900 */
[----:B------:R-:W5:Y:S04]  /*0780*/  LDG.E R19, desc[UR6][R8.64+0xc] ;  /* 0x00000c0608137981 */ /* 0x000f68000c1e1900 */
        /* <DEDUP_REMOVED lines=8> */
[----:B------:R-:W5:Y:S01]  /*0810*/  LDG.E R25, desc[UR6][R8.64+0x1c] ;  /* 0x00001c0608197981 */ /* 0x000f62000c1e1900 */
[----:B------:R-:W-:Y:S01]  /*0820*/  IADD3 R11, PT, PT, R11, 0x8, RZ ;  /* 0x000000080b0b7810 */ /* 0x000fe20007ffe0ff */
[----:B---3--:R-:W-:-:S04]  /*0830*/  FFMA R22, R22, R26, R13 ;  /* 0x0000001a16167223 */ /* 0x008fc8000000000d */
[----:B--2---:R-:W-:-:S04]  /*0840*/  FFMA R27, R27, R28, R22 ;  /* 0x0000001c1b1b7223 */ /* 0x004fc80000000016 */
[----:B----4-:R-:W-:-:S04]  /*0850*/  FFMA R21, R18, R21, R27 ;  /* 0x0000001512157223 */ /* 0x010fc8000000001b */
[----:B-----5:R-:W-:-:S04]  /*0860*/  FFMA R19, R16, R19, R21 ;  /* 0x0000001310137223 */ /* 0x020fc80000000015 */
[----:B------:R-:W-:-:S04]  /*0870*/  FFMA R17, R14, R17, R19 ;  /* 0x000000110e117223 */ /* 0x000fc80000000013 */
[----:B------:R-:W-:-:S04]  /*0880*/  FFMA R15, R12, R15, R17 ;  /* 0x0000000f0c0f7223 */ /* 0x000fc80000000011 */
[----:B------:R-:W-:-:S04]  /*0890*/  FFMA R15, R10, R23, R15 ;  /* 0x000000170a0f7223 */ /* 0x000fc8000000000f */
[----:B------:R-:W-:-:S07]  /*08a0*/  FFMA R13, R20, R25, R15 ;  /* 0x00000019140d7223 */ /* 0x000fce000000000f */
.L_x_4:
[----:B------:R-:W-:Y:S05]  /*08b0*/  @!P0 BRA `(.L_x_1) ;  /* 0x0000000000bc8947 */ /* 0x000fea0003800000 */
[----:B------:R-:W-:Y:S02]  /*08c0*/  ISETP.GE.U32.AND P1, PT, R24, 0x4, PT ;  /* 0x000000041800780c */ /* 0x000fe40003f26070 */
[----:B------:R-:W-:-:S04]  /*08d0*/  LOP3.LUT R8, R3, 0x3, RZ, 0xc0, !PT ;  /* 0x0000000303087812 */ /* 0x000fc800078ec0ff */
[----:B------:R-:W-:-:S07]  /*08e0*/  ISETP.NE.AND P0, PT, R8, RZ, PT ;  /* 0x000000ff0800720c */ /* 0x000fce0003f05270 */
[----:B------:R-:W-:Y:S06]  /*08f0*/  @!P1 BRA `(.L_x_5) ;  /* 0x0000000000609947 */ /* 0x000fec0003800000 */
[----:B------:R-:W0:Y:S01]  /*0900*/  LDC.64 R16, c[0x0][0x380] ;  /* 0x0000e000ff107b82 */ /* 0x000e220000000a00 */
[----:B------:R-:W1:Y:S01]  /*0910*/  LDCU.64 UR4, c[0x0][0x380] ;  /* 0x00007000ff0477ac */ /* 0x000e620008000a00 */
[C---:B------:R-:W-:Y:S01]  /*0920*/  IMAD.IADD R5, R0.reuse, 0x1, R11 ;  /* 0x0000000100057824 */ /* 0x040fe200078e020b */
[-C--:B------:R-:W-:Y:S02]  /*0930*/  IADD3 R10, P1, PT, R0, R11.reuse, RZ ;  /* 0x0000000b000a7210 */ /* 0x080fe40007f3e0ff */
[----:B------:R-:W-:-:S03]  /*0940*/  IADD3 R9, PT, PT, R2, R11, RZ ;  /* 0x0000000b02097210 */ /* 0x000fc60007ffe0ff */
        /* <DEDUP_REMOVED lines=13> */
[----:B------:R-:W5:Y:S01]  /*0a20*/  LDG.E R21, desc[UR6][R14.64+0xc] ;  /* 0x00000c060e157981 */ /* 0x000f62000c1e1900 */
[----:B------:R-:W-:-:S02]  /*0a30*/  VIADD R11, R11, 0x4 ;  /* 0x000000040b0b7836 */ /* 0x000fc40000000000 */
[----:B---3--:R-:W-:-:S04]  /*0a40*/  FFMA R9, R16, R9, R13 ;  /* 0x0000000910097223 */ /* 0x008fc8000000000d */
[----:B--2---:R-:W-:-:S04]  /*0a50*/  FFMA R9, R10, R12, R9 ;  /* 0x0000000c0a097223 */ /* 0x004fc80000000009 */
[----:B----4-:R-:W-:-:S04]  /*0a60*/  FFMA R9, R18, R19, R9 ;  /* 0x0000001312097223 */ /* 0x010fc80000000009 */
[----:B-----5:R-:W-:-:S07]  /*0a70*/  FFMA R13, R20, R21, R9 ;  /* 0x00000015140d7223 */ /* 0x020fce0000000009 */
.L_x_5:
[----:B------:R-:W-:Y:S05]  /*0a80*/  @!P0 BRA `(.L_x_1) ;  /* 0x0000000000488947 */ /* 0x000fea0003800000 */
[----:B------:R-:W0:Y:S01]  /*0a90*/  LDC.64 R14, c[0x0][0x380] ;  /* 0x0000e000ff0e7b82 */ /* 0x000e220000000a00 */
[-C--:B------:R-:W-:Y:S01]  /*0aa0*/  IADD3 R9, PT, PT, R0, R11.reuse, RZ ;  /* 0x0000000b00097210 */ /* 0x080fe20007ffe0ff */
[----:B------:R-:W-:Y:S01]  /*0ab0*/  IMAD.MOV R0, RZ, RZ, -R8 ;  /* 0x000000ffff007224 */ /* 0x000fe200078e0a08 */
[----:B------:R-:W-:-:S05]  /*0ac0*/  IADD3 R17, PT, PT, R2, R11, RZ ;  /* 0x0000000b02117210 */ /* 0x000fca0007ffe0ff */
[----:B------:R-:W1:Y:S01]  /*0ad0*/  LDC.64 R4, c[0x0][0x388] ;  /* 0x0000e200ff047b82 */ /* 0x000e620000000a00 */
[----:B0-----:R-:W-:-:S07]  /*0ae0*/  IMAD.WIDE.U32 R14, R9, 0x4, R14 ;  /* 0x00000004090e7825 */ /* 0x001fce00078e000e */
.L_x_6:
[----:B-1----:R-:W-:Y:S01]  /*0af0*/  IMAD.WIDE R8, R17, 0x4, R4 ;  /* 0x0000000411087825 */ /* 0x002fe200078e0204 */
[----:B------:R-:W-:Y:S02]  /*0b00*/  MOV R10, R14 ;  /* 0x0000000e000a7202 */ /* 0x000fe40000000f00 */
[----:B------:R-:W-:-:S03]  /*0b10*/  MOV R11, R15 ;  /* 0x0000000f000b7202 */ /* 0x000fc60000000f00 */
[----:B------:R-:W2:Y:S04]  /*0b20*/  LDG.E R8, desc[UR6][R8.64] ;  /* 0x0000000608087981 */ /* 0x000ea8000c1e1900 */
[----:B------:R-:W2:Y:S01]  /*0b30*/  LDG.E R2, desc[UR6][R10.64] ;  /* 0x000000060a027981 */ /* 0x000ea2000c1e1900 */
[----:B------:R-:W-:Y:S01]  /*0b40*/  VIADD R0, R0, 0x1 ;  /* 0x0000000100007836 */ /* 0x000fe20000000000 */
[----:B------:R-:W-:Y:S02]  /*0b50*/  IADD3 R14, P1, PT, R14, 0x4, RZ ;  /* 0x000000040e0e7810 */ /* 0x000fe40007f3e0ff */
[----:B------:R-:W-:Y:S02]  /*0b60*/  IADD3 R17, PT, PT, R17, 0x1, RZ ;  /* 0x0000000111117810 */ /* 0x000fe40007ffe0ff */
[----:B------:R-:W-:-:S02]  /*0b70*/  ISETP.NE.AND P0, PT, R0, RZ, PT ;  /* 0x000000ff0000720c */ /* 0x000fc40003f05270 */
[----:B------:R-:W-:Y:S01]  /*0b80*/  IADD3.X R15, PT, PT, RZ, R15, RZ, P1, !PT ;  /* 0x0000000fff0f7210 */ /* 0x000fe20000ffe4ff */
[----:B--2---:R-:W-:-:S10]  /*0b90*/  FFMA R13, R2, R8, R13 ;  /* 0x00000008020d7223 */ /* 0x004fd4000000000d */
[----:B------:R-:W-:Y:S05]  /*0ba0*/  @P0 BRA `(.L_x_6) ;  /* 0xfffffffc00d00947 */ /* 0x000fea000383ffff */
.L_x_1:
[----:B------:R-:W-:-:S04]  /*0bb0*/  I2FP.F32.S32 R0, R3 ;  /* 0x0000000300007245 */ /* 0x000fc80000201400 */
[----:B------:R0:W1:Y:S01]  /*0bc0*/  MUFU.RSQ R3, R0 ;  /* 0x0000000000037308 */ /* 0x0000620000001400 */
[----:B------:R-:W-:-:S05]  /*0bd0*/  VIADD R2, R0, 0xf3000000 ;  /* 0xf300000000027836 */ /* 0x000fca0000000000 */
[----:B------:R-:W-:-:S13]  /*0be0*/  ISETP.GT.U32.AND P0, PT, R2, 0x727fffff, PT ;  /* 0x727fffff0200780c */ /* 0x000fda0003f04070 */
[----:B01----:R-:W-:Y:S05]  /*0bf0*/  @!P0 BRA `(.L_x_7) ;  /* 0x0000000000108947 */ /* 0x003fea0003800000 */
[----:B------:R-:W-:-:S07]  /*0c00*/  MOV R4, 0xc20 ;  /* 0x00000c2000047802 */ /* 0x000fce0000000f00 */
[----:B------:R-:W-:Y:S05]  /*0c10*/  CALL.REL.NOINC `($__internal_0_$__cuda_sm20_sqrt_rn_f32_slowpath) ;  /* 0x0000000800347944 */ /* 0x000fea0003c00000 */
[----:B------:R-:W-:Y:S01]  /*0c20*/  MOV R3, R0 ;  /* 0x0000000000037202 */ /* 0x000fe20000000f00 */
[----:B------:R-:W-:Y:S06]  /*0c30*/  BRA `(.L_x_8) ;  /* 0x0000000000107947 */ /* 0x000fec0003800000 */
.L_x_7:
[----:B------:R-:W-:Y:S01]  /*0c40*/  FMUL.FTZ R5, R0, R3 ;  /* 0x0000000300057220 */ /* 0x000fe20000410000 */
[----:B------:R-:W-:-:S03]  /*0c50*/  FMUL.FTZ R3, R3, 0.5 ;  /* 0x3f00000003037820 */ /* 0x000fc60000410000 */
[----:B------:R-:W-:-:S04]  /*0c60*/  FFMA R0, -R5, R5, R0 ;  /* 0x0000000505007223 */ /* 0x000fc80000000100 */
[----:B------:R-:W-:-:S07]  /*0c70*/  FFMA R3, R0, R3, R5 ;  /* 0x0000000300037223 */ /* 0x000fce0000000005 */
.L_x_8:
[----:B------:R-:W0:Y:S01]  /*0c80*/  MUFU.RCP R0, R3 ;  /* 0x0000000300007308 */ /* 0x000e220000001000 */
[----:B------:R-:W-:Y:S07]  /*0c90*/  BSSY.RECONVERGENT B0, `(.L_x_9) ;  /* 0x000000c000007945 */ /* 0x000fee0003800200 */
[----:B------:R-:W1:Y:S01]  /*0ca0*/  FCHK P0, R13, R3 ;  /* 0x000000030d007302 */ /* 0x000e620000000000 */
[----:B0-----:R-:W-:-:S04]  /*0cb0*/  FFMA R5, R0, -R3, 1 ;  /* 0x3f80000000057423 */ /* 0x001fc80000000803 */
[----:B------:R-:W-:-:S04]  /*0cc0*/  FFMA R0, R0, R5, R0 ;  /* 0x0000000500007223 */ /* 0x000fc80000000000 */
[----:B------:R-:W-:-:S04]  /*0cd0*/  FFMA R2, R0, R13, RZ ;  /* 0x0000000d00027223 */ /* 0x000fc800000000ff */
[----:B------:R-:W-:-:S04]  /*0ce0*/  FFMA R5, R2, -R3, R13 ;  /* 0x8000000302057223 */ /* 0x000fc8000000000d */
[----:B------:R-:W-:Y:S01]  /*0cf0*/  FFMA R5, R0, R5, R2 ;  /* 0x0000000500057223 */ /* 0x000fe20000000002 */
[----:B-1----:R-:W-:Y:S06]  /*0d00*/  @!P0 BRA `(.L_x_10) ;  /* 0x0000000000108947 */ /* 0x002fec0003800000 */
[----:B------:R-:W-:Y:S02]  /*0d10*/  MOV R0, R13 ;  /* 0x0000000d00007202 */ /* 0x000fe40000000f00 */
[----:B------:R-:W-:-:S07]  /*0d20*/  MOV R2, 0xd40 ;  /* 0x00000d4000027802 */ /* 0x000fce0000000f00 */
[----:B------:R-:W-:Y:S05]  /*0d30*/  CALL.REL.NOINC `($__internal_1_$__cuda_sm3x_div_rn_noftz_f32_slowpath) ;  /* 0x00000008004c7944 */ /* 0x000fea0003c00000 */
[----:B------:R-:W-:-:S07]  /*0d40*/  IMAD.MOV.U32 R5, RZ, RZ, R0 ;  /* 0x000000ffff057224 */ /* 0x000fce00078e0000 */
.L_x_10:
[----:B------:R-:W-:Y:S05]  /*0d50*/  BSYNC.RECONVERGENT B0 ;  /* 0x0000000000007941 */ /* 0x000fea0003800200 */
.L_x_9:
[----:B------:R-:W0:Y:S01]  /*0d60*/  LDC.64 R2, c[0x0][0x390] ;  /* 0x0000e400ff027b82 */ /* 0x000e220000000a00 */
[----:B------:R-:W1:Y:S02]  /*0d70*/  LDCU UR4, c[0x0][0x398] ;  /* 0x00007300ff0477ac */ /* 0x000e640008000800 */
[----:B-1----:R-:W-:-:S04]  /*0d80*/  IMAD R7, R7, UR4, R6 ;  /* 0x0000000407077c24 */ /* 0x002fc8000f8e0206 */
[----:B0-----:R-:W-:-:S05]  /*0d90*/  IMAD.WIDE R2, R7, 0x4, R2 ;  /* 0x0000000407027825 */ /* 0x001fca00078e0202 */
[----:B------:R-:W-:Y:S01]  /*0da0*/  STG.E desc[UR6][R2.64], R5 ;  /* 0x0000000502007986 */ /* 0x000fe2000c101906 */
[----:B------:R-:W-:Y:S05]  /*0db0*/  EXIT ;  /* 0x000000000000794d */ /* 0x000fea0003800000 */
.L_x_0:
[----:B------:R-:W-:Y:S01]  /*0dc0*/  ISETP.GE.AND P0, PT, R3, 0x1, PT ;  /* 0x000000010300780c */ /* 0x000fe20003f06270 */
[----:B------:R-:W-:-:S12]  /*0dd0*/  HFMA2 R23, -RZ, RZ, 0, 0 ;  /* 0x00000000ff177431 */ /* 0x000fd800000001ff */
[----:B------:R-:W-:Y:S05]  /*0de0*/  @!P0 BRA `(.L_x_11) ;  /* 0x0000000400ac8947 */ /* 0x000fea0003800000 */
[----:B------:R-:W-:Y:S01]  /*0df0*/  IADD3 R0, PT, PT, R3, -0x1, RZ ;  /* 0xffffffff03007810 */ /* 0x000fe20007ffe0ff */
[----:B------:R-:W-:Y:S01]  /*0e00*/  IMAD R2, R7, R2, RZ ;  /* 0x0000000207027224 */ /* 0x000fe200078e02ff */
[----:B------:R-:W-:Y:S01]  /*0e10*/  LOP3.LUT R24, R3, 0x7, RZ, 0xc0, !PT ;  /* 0x0000000703187812 */ /* 0x000fe200078ec0ff */
[----:B------:R-:W-:Y:S01]  /*0e20*/  IMAD.MOV.U32 R23, RZ, RZ, RZ ;  /* 0x000000ffff177224 */ /* 0x000fe200078e00ff */
[----:B------:R-:W-:Y:S02]  /*0e30*/  ISETP.GE.U32.AND P0, PT, R0, 0x7, PT ;  /* 0x000000070000780c */ /* 0x000fe40003f06070 */
[----:B------:R-:W-:Y:S02]  /*0e40*/  ISETP.NE.AND P1, PT, R24, RZ, PT ;  /* 0x000000ff1800720c */ /* 0x000fe40003f25270 */
[----:B------:R-:W-:-:S09]  /*0e50*/  MOV R19, RZ ;  /* 0x000000ff00137202 */ /* 0x000fd20000000f00 */
[----:B------:R-:W-:Y:S05]  /*0e60*/  @!P0 BRA `(.L_x_12) ;  /* 0x0000000000b48947 */ /* 0x000fea0003800000 */
[----:B------:R-:W-:Y:S01]  /*0e70*/  LOP3.LUT R19, R3, 0x7ffffff8, RZ, 0xc0, !PT ;  /* 0x7ffffff803137812 */ /* 0x000fe200078ec0ff */
[----:B------:R-:W-:Y:S01]  /*0e80*/  IMAD.MOV.U32 R18, RZ, RZ, R2 ;  /* 0x000000ffff127224 */ /* 0x000fe200078e0002 */
[----:B------:R-:W-:Y:S02]  /*0e90*/  MOV R23, RZ ;  /* 0x000000ff00177202 */ /* 0x000fe40000000f00 */
[----:B------:R-:W-:Y:S02]  /*0ea0*/  MOV R0, R6 ;  /* 0x0000000600007202 */ /* 0x000fe40000000f00 */
[----:B------:R-:W-:-:S07]  /*0eb0*/  IADD3 R20, PT, PT, -R19, RZ, RZ ;  /* 0x000000ff13147210 */ /* 0x000fce0007ffe1ff */
.L_x_13:
[----:B------:R-:W0:Y:S08]  /*0ec0*/  LDC.64 R4, c[0x0][0x380] ;  /* 0x0000e000ff047b82 */ /* 0x000e300000000a00 */
[----:B------:R-:W1:Y:S01]  /*0ed0*/  LDC.64 R16, c[0x0][0x388] ;  /* 0x0000e200ff107b82 */ /* 0x000e620000000a00 */
[----:B0-----:R-:W-:-:S05]  /*0ee0*/  IMAD.WIDE R4, R18, 0x4, R4 ;  /* 0x0000000412047825 */ /* 0x001fca00078e0204 */
[----:B------:R-:W2:Y:S01]  /*0ef0*/  LDG.E R27, desc[UR6][R4.64] ;  /* 0x00000006041b7981 */ /* 0x000ea2000c1e1900 */
[----:B-1----:R-:W-:-:S03]  /*0f00*/  IMAD.WIDE R16, R0, 0x4, R16 ;  /* 0x0000000400107825 */ /* 0x002fc600078e0210 */
[----:B------:R-:W3:Y:S04]  /*0f10*/  LDG.E R22, desc[UR6][R4.64+0x4] ;  /* 0x0000040604167981 */ /* 0x000ee8000c1e1900 */
[----:B------:R0:W2:Y:S04]  /*0f20*/  LDG.E R26, desc[UR6][R16.64] ;  /* 0x00000006101a7981 */ /* 0x0000a8000c1e1900 */
[----:B------:R-:W4:Y:S04]  /*0f30*/  LDG.E R28, desc[UR6][R4.64+0x8] ;  /* 0x00000806041c7981 */ /* 0x000f28000c1e1900 */
[----:B------:R-:W5:Y:S01]  /*0f40*/  LDG.E R29, desc[UR6][R4.64+0xc] ;  /* 0x00000c06041d7981 */ /* 0x000f62000c1e1900 */
[----:B0-----:R-:W-:-:S05]  /*0f50*/  IMAD.WIDE.U32 R16, R3, 0x4, R16 ;  /* 0x0000000403107825 */ /* 0x001fca00078e0010 */
[----:B------:R0:W3:Y:S01]  /*0f60*/  LDG.E R21, desc[UR6][R16.64] ;  /* 0x0000000610157981 */ /* 0x0000e2000c1e1900 */
[----:B------:R-:W-:-:S05]  /*0f70*/  IMAD.WIDE.U32 R8, R3, 0x4, R16 ;  /* 0x0000000403087825 */ /* 0x000fca00078e0010 */
[----:B------:R1:W4:Y:S01]  /*0f80*/  LDG.E R25, desc[UR6][R8.64] ;  /* 0x0000000608197981 */ /* 0x000322000c1e1900 */
[----:B------:R-:W-:-:S04]  /*0f90*/  IMAD.WIDE.U32 R10, R3, 0x4, R8 ;  /* 0x00000004030a7825 */ /* 0x000fc800078e0008 */
[C---:B------:R-:W-:Y:S02]  /*0fa0*/  IMAD.WIDE.U32 R12, R3.reuse, 0x4, R10 ;  /* 0x00000004030c7825 */ /* 0x040fe400078e000a */
[----:B------:R-:W5:Y:S02]  /*0fb0*/  LDG.E R10, desc[UR6][R10.64] ;  /* 0x000000060a0a7981 */ /* 0x000f64000c1e1900 */
[C---:B------:R-:W-:Y:S02]  /*0fc0*/  IMAD.WIDE.U32 R14, R3.reuse, 0x4, R12 ;  /* 0x00000004030e7825 */ /* 0x040fe400078e000c */
[----:B------:R-:W5:Y:S02]  /*0fd0*/  LDG.E R12, desc[UR6][R12.64] ;  /* 0x000000060c0c7981 */ /* 0x000f64000c1e1900 */
[C---:B0-----:R-:W-:Y:S02]  /*0fe0*/  IMAD.WIDE.U32 R16, R3.reuse, 0x4, R14 ;  /* 0x0000000403107825 */ /* 0x041fe400078e000e */
[----:B------:R-:W5:Y:S04]  /*0ff0*/  LDG.E R11, desc[UR6][R4.64+0x14] ;  /* 0x00001406040b7981 */ /* 0x000f68000c1e1900 */
[----:B------:R-:W5:Y:S01]  /*1000*/  LDG.E R14, desc[UR6][R14.64] ;  /* 0x000000060e0e7981 */ /* 0x000f62000c1e1900 */
[----:B-1----:R-:W-:-:S03]  /*1010*/  IMAD.WIDE.U32 R8, R3, 0x4, R16 ;  /* 0x0000000403087825 */ /* 0x002fc600078e0010 */
[----:B------:R-:W5:Y:S04]  /*1020*/  LDG.E R13, desc[UR6][R4.64+0x18] ;  /* 0x00001806040d7981 */ /* 0x000f68000c1e1900 */
[----:B------:R-:W5:Y:S04]  /*1030*/  LDG.E R8, desc[UR6][R8.64] ;  /* 0x0000000608087981 */ /* 0x000f68000c1e1900 */
[----:B------:R-:W5:Y:S01]  /*1040*/  LDG.E R15, desc[UR6][R4.64+0x1c] ;  /* 0x00001c06040f7981 */ /* 0x000f62000c1e1900 */
[----:B--2---:R-:W-:-:S03]  /*1050*/  FFMA R27, R27, R26, R23 ;  /* 0x0000001a1b1b7223 */ /* 0x004fc60000000017 */
[----:B------:R-:W2:Y:S04]  /*1060*/  LDG.E R23, desc[UR6][R4.64+0x10] ;  /* 0x0000100604177981 */ /* 0x000ea8000c1e1900 */
[----:B------:R-:W2:Y:S01]  /*1070*/  LDG.E R26, desc[UR6][R16.64] ;  /* 0x00000006101a7981 */ /* 0x000ea2000c1e1900 */
[----:B------:R-:W-:Y:S02]  /*1080*/  VIADD R20, R20, 0x8 ;  /* 0x0000000814147836 */ /* 0x000fe40000000000 */
[----:B---3--:R-:W-:-:S03]  /*1090*/  FFMA R21, R22, R21, R27 ;  /* 0x0000001516157223 */ /* 0x008fc6000000001b */
[----:B------:R-:W-:Y:S01]  /*10a0*/  ISETP.NE.AND P0, PT, R20, RZ, PT ;  /* 0x000000ff1400720c */ /* 0x000fe20003f05270 */
[----:B----4-:R-:W-:-:S04]  /*10b0*/  FFMA R28, R28, R25, R21 ;  /* 0x000000191c1c7223 */ /* 0x010fc80000000015 */
[----:B-----5:R-:W-:Y:S01]  /*10c0*/  FFMA R10, R29, R10, R28 ;  /* 0x0000000a1d0a7223 */ /* 0x020fe2000000001c */
[----:B------:R-:W-:Y:S02]  /*10d0*/  IADD3 R18, PT, PT, R18, 0x8, RZ ;  /* 0x0000000812127810 */ /* 0x000fe40007ffe0ff */
[----:B------:R-:W-:Y:S01]  /*10e0*/  LEA R0, R3, R0, 0x3 ;  /* 0x0000000003007211 */ /* 0x000fe200078e18ff */
[----:B--2---:R-:W-:-:S04]  /*10f0*/  FFMA R10, R23, R12, R10 ;  /* 0x0000000c170a7223 */ /* 0x004fc8000000000a */
[----:B------:R-:W-:-:S04]  /*1100*/  FFMA R10, R11, R14, R10 ;  /* 0x0000000e0b0a7223 */ /* 0x000fc8000000000a */
[----:B------:R-:W-:-:S04]  /*1110*/  FFMA R10, R13, R26, R10 ;  /* 0x0000001a0d0a7223 */ /* 0x000fc8000000000a */
[----:B------:R-:W-:Y:S01]  /*1120*/  FFMA R23, R15, R8, R10 ;  /* 0x000000080f177223 */ /* 0x000fe2000000000a */
[----:B------:R-:W-:Y:S06]  /*1130*/  @P0 BRA `(.L_x_13) ;  /* 0xfffffffc00600947 */ /* 0x000fec000383ffff */
.L_x_12:
[----:B------:R-:W-:Y:S05]  /*1140*/  @!P1 BRA `(.L_x_11) ;  /* 0x0000000000d49947 */ /* 0x000fea0003800000 */
[----:B------:R-:W-:Y:S02]  /*1150*/  ISETP.GE.U32.AND P0, PT, R24, 0x4, PT ;  /* 0x000000041800780c */ /* 0x000fe40003f06070 */
[----:B------:R-:W-:-:S04]  /*1160*/  LOP3.LUT R16, R3, 0x3, RZ, 0xc0, !PT ;  /* 0x0000000303107812 */ /* 0x000fc800078ec0ff */
[----:B------:R-:W-:-:S07]  /*1170*/  ISETP.NE.AND P1, PT, R16, RZ, PT ;  /* 0x000000ff1000720c */ /* 0x000fce0003f25270 */
[----:B------:R-:W-:Y:S06]  /*1180*/  @!P0 BRA `(.L_x_14) ;  /* 0x0000000000588947 */ /* 0x000fec0003800000 */
[----:B------:R-:W0:Y:S01]  /*1190*/  LDC.64 R12, c[0x0][0x388] ;  /* 0x0000e200ff0c7b82 */ /* 0x000e220000000a00 */
[----:B------:R-:W-:Y:S02]  /*11a0*/  IMAD R11, R19, R3, R6 ;  /* 0x00000003130b7224 */ /* 0x000fe400078e0206 */
[----:B------:R-:W-:-:S05]  /*11b0*/  IMAD.IADD R9, R2, 0x1, R19 ;  /* 0x0000000102097824 */ /* 0x000fca00078e0213 */
[----:B------:R-:W1:Y:S01]  /*11c0*/  LDC.64 R4, c[0x0][0x380] ;  /* 0x0000e000ff047b82 */ /* 0x000e620000000a00 */
[----:B0-----:R-:W-:-:S04]  /*11d0*/  IMAD.WIDE R12, R11, 0x4, R12 ;  /* 0x000000040b0c7825 */ /* 0x001fc800078e020c */
[----:B------:R-:W-:Y:S02]  /*11e0*/  IMAD.WIDE.U32 R14, R3, 0x4, R12 ;  /* 0x00000004030e7825 */ /* 0x000fe400078e000c */
[----:B------:R-:W2:Y:S02]  /*11f0*/  LDG.E R12, desc[UR6][R12.64] ;  /* 0x000000060c0c7981 */ /* 0x000ea4000c1e1900 */
[----:B-1----:R-:W-:-:S04]  /*1200*/  IMAD.WIDE R4, R9, 0x4, R4 ;  /* 0x0000000409047825 */ /* 0x002fc800078e0204 */
[C---:B------:R-:W-:Y:S01]  /*1210*/  IMAD.WIDE.U32 R8, R3.reuse, 0x4, R14 ;  /* 0x0000000403087825 */ /* 0x040fe200078e000e */
[----:B------:R-:W2:Y:S04]  /*1220*/  LDG.E R0, desc[UR6][R4.64] ;  /* 0x0000000604007981 */ /* 0x000ea8000c1e1900 */
[----:B------:R-:W3:Y:S01]  /*1230*/  LDG.E R14, desc[UR6][R14.64] ;  /* 0x000000060e0e7981 */ /* 0x000ee2000c1e1900 */
[----:B------:R-:W-:-:S03]  /*1240*/  IMAD.WIDE.U32 R10, R3, 0x4, R8 ;  /* 0x00000004030a7825 */ /* 0x000fc600078e0008 */
[----:B------:R-:W3:Y:S04]  /*1250*/  LDG.E R17, desc[UR6][R4.64+0x4] ;  /* 0x0000040604117981 */ /* 0x000ee8000c1e1900 */
[----:B------:R-:W4:Y:S04]  /*1260*/  LDG.E R18, desc[UR6][R8.64] ;  /* 0x0000000608127981 */ /* 0x000f28000c1e1900 */
[----:B------:R-:W4:Y:S04]  /*1270*/  LDG.E R21, desc[UR6][R4.64+0x8] ;  /* 0x0000080604157981 */ /* 0x000f28000c1e1900 */
[----:B------:R-:W5:Y:S04]  /*1280*/  LDG.E R25, desc[UR6][R4.64+0xc] ;  /* 0x00000c0604197981 */ /* 0x000f68000c1e1900 */
[----:B------:R-:W5:Y:S01]  /*1290*/  LDG.E R10, desc[UR6][R10.64] ;  /* 0x000000060a0a7981 */ /* 0x000f62000c1e1900 */
[----:B------:R-:W-:Y:S01]  /*12a0*/  IADD3 R19, PT, PT, R19, 0x4, RZ ;  /* 0x0000000413137810 */ /* 0x000fe20007ffe0ff */
[----:B--2---:R-:W-:-:S04]  /*12b0*/  FFMA R0, R0, R12, R23 ;  /* 0x0000000c00007223 */ /* 0x004fc80000000017 */
[----:B---3--:R-:W-:-:S04]  /*12c0*/  FFMA R0, R17, R14, R0 ;  /* 0x0000000e11007223 */ /* 0x008fc80000000000 */
[----:B----4-:R-:W-:-:S04]  /*12d0*/  FFMA R0, R21, R18, R0 ;  /* 0x0000001215007223 */ /* 0x010fc80000000000 */
[----:B-----5:R-:W-:-:S07]  /*12e0*/  FFMA R23, R25, R10, R0 ;  /* 0x0000000a19177223 */ /* 0x020fce0000000000 */
.L_x_14:
[----:B------:R-:W-:Y:S05]  /*12f0*/  @!P1 BRA `(.L_x_11) ;  /* 0x0000000000689947 */ /* 0x000fea0003800000 */
[----:B------:R-:W0:Y:S01]  /*1300*/  LDC.64 R12, c[0x0][0x388] ;  /* 0x0000e200ff0c7b82 */ /* 0x000e220000000a00 */
[----:B------:R-:W-:Y:S02]  /*1310*/  ISETP.NE.AND P0, PT, R16, 0x1, PT ;  /* 0x000000011000780c */ /* 0x000fe40003f05270 */
[----:B------:R-:W-:-:S04]  /*1320*/  LOP3.LUT R0, R3, 0x1, RZ, 0xc0, !PT ;  /* 0x0000000103007812 */ /* 0x000fc800078ec0ff */
[----:B------:R-:W-:Y:S01]  /*1330*/  ISETP.NE.U32.AND P1, PT, R0, 0x1, PT ;  /* 0x000000010000780c */ /* 0x000fe20003f25070 */
[----:B------:R-:W1:Y:S06]  /*1340*/  LDC.64 R10, c[0x0][0x380] ;  /* 0x0000e000ff0a7b82 */ /* 0x000e6c0000000a00 */
[C---:B------:R-:W-:Y:S01]  /*1350*/  @P0 IMAD R17, R19.reuse, R3, R6 ;  /* 0x0000000313110224 */ /* 0x040fe200078e0206 */
[----:B------:R-:W-:Y:S01]  /*1360*/  @P0 IADD3 R15, PT, PT, R2, R19, RZ ;  /* 0x00000013020f0210 */ /* 0x000fe20007ffe0ff */
[----:B------:R-:W2:Y:S01]  /*1370*/  LDC.64 R8, c[0x0][0x380] ;  /* 0x0000e000ff087b82 */ /* 0x000ea20000000a00 */
[----:B------:R-:W-:-:S07]  /*1380*/  @P0 VIADD R19, R19, 0x2 ;  /* 0x0000000213130836 */ /* 0x000fce0000000000 */
[----:B------:R-:W3:Y:S01]  /*1390*/  LDC.64 R4, c[0x0][0x388] ;  /* 0x0000e200ff047b82 */ /* 0x000ee20000000a00 */
[----:B0-----:R-:W-:Y:S01]  /*13a0*/  @P0 IMAD.WIDE R12, R17, 0x4, R12 ;  /* 0x00000004110c0825 */ /* 0x001fe200078e020c */
[----:B------:R-:W-:-:S03]  /*13b0*/  @!P1 IADD3 R17, PT, PT, R2, R19, RZ ;  /* 0x0000001302119210 */ /* 0x000fc60007ffe0ff */
[----:B------:R-:W-:Y:S01]  /*13c0*/  @!P1 IMAD R19, R19, R3, R6 ;  /* 0x0000000313139224 */ /* 0x000fe200078e0206 */
[----:B------:R-:W4:Y:S01]  /*13d0*/  @P0 LDG.E R2, desc[UR6][R12.64] ;  /* 0x000000060c020981 */ /* 0x000f22000c1e1900 */
[----:B-1----:R-:W-:-:S04]  /*13e0*/  @P0 IMAD.WIDE R10, R15, 0x4, R10 ;  /* 0x000000040f0a0825 */ /* 0x002fc800078e020a */
[----:B------:R-:W-:Y:S01]  /*13f0*/  @P0 IMAD.WIDE.U32 R14, R3, 0x4, R12 ;  /* 0x00000004030e0825 */ /* 0x000fe200078e000c */
[----:B------:R-:W4:Y:S03]  /*1400*/  @P0 LDG.E R0, desc[UR6][R10.64] ;  /* 0x000000060a000981 */ /* 0x000f26000c1e1900 */
[----:B--2---:R-:W-:Y:S01]  /*1410*/  @!P1 IMAD.WIDE R8, R17, 0x4, R8 ;  /* 0x0000000411089825 */ /* 0x004fe200078e0208 */
[----:B------:R-:W2:Y:S04]  /*1420*/  @P0 LDG.E R21, desc[UR6][R10.64+0x4] ;  /* 0x000004060a150981 */ /* 0x000ea8000c1e1900 */
[----:B------:R-:W2:Y:S01]  /*1430*/  @P0 LDG.E R14, desc[UR6][R14.64] ;  /* 0x000000060e0e0981 */ /* 0x000ea2000c1e1900 */
[----:B---3--:R-:W-:-:S03]  /*1440*/  @!P1 IMAD.WIDE R4, R19, 0x4, R4 ;  /* 0x0000000413049825 */ /* 0x008fc600078e0204 */
[----:B------:R-:W3:Y:S04]  /*1450*/  @!P1 LDG.E R8, desc[UR6][R8.64] ;  /* 0x0000000608089981 */ /* 0x000ee8000c1e1900 */
[----:B------:R-:W3:Y:S01]  /*1460*/  @!P1 LDG.E R4, desc[UR6][R4.64] ;  /* 0x0000000604049981 */ /* 0x000ee2000c1e1900 */
[----:B----4-:R-:W-:-:S04]  /*1470*/  @P0 FFMA R0, R0, R2, R23 ;  /* 0x0000000200000223 */ /* 0x010fc80000000017 */
[----:B--2---:R-:W-:-:S04]  /*1480*/  @P0 FFMA R23, R21, R14, R0 ;  /* 0x0000000e15170223 */ /* 0x004fc80000000000 */
[----:B---3--:R-:W-:-:S07]  /*1490*/  @!P1 FFMA R23, R8, R4, R23 ;  /* 0x0000000408179223 */ /* 0x008fce0000000017 */
.L_x_11:
[----:B------:R-:W0:Y:S01]  /*14a0*/  LDC.64 R4, c[0x0][0x390] ;  /* 0x0000e400ff047b82 */ /* 0x000e220000000a00 */
[----:B------:R-:W-:-:S04]  /*14b0*/  IMAD R3, R7, R3, R6 ;  /* 0x0000000307037224 */ /* 0x000fc800078e0206 */
[----:B0-----:R-:W-:-:S05]  /*14c0*/  IMAD.WIDE R2, R3, 0x4, R4 ;  /* 0x0000000403027825 */ /* 0x001fca00078e0204 */
[----:B------:R-:W-:Y:S01]  /*14d0*/  STG.E desc[UR6][R2.64], R23 ;  /* 0x0000001702007986 */ /* 0x000fe2000c101906 */
[----:B------:R-:W-:Y:S05]  /*14e0*/  EXIT ;  /* 0x000000000000794d */ /* 0x000fea0003800000 */
        .weak           $__internal_0_$__cuda_sm20_sqrt_rn_f32_slowpath
        .type           $__internal_0_$__cuda_sm20_sqrt_rn_f32_slowpath,@function
        .size           $__internal_0_$__cuda_sm20_sqrt_rn_f32_slowpath,($__internal_1_$__cuda_sm3x_div_rn_noftz_f32_slowpath - $__internal_0_$__cuda_sm20_sqrt_rn_f32_slowpath)
$__internal_0_$__cuda_sm20_sqrt_rn_f32_slowpath:
[----:B------:R-:W-:-:S13]  /*14f0*/  LOP3.LUT P0, RZ, R0, 0x7fffffff, RZ, 0xc0, !PT ;  /* 0x7fffffff00ff7812 */ /* 0x000fda000780c0ff */
[----:B------:R-:W-:Y:S01]  /*1500*/  @!P0 MOV R2, R0 ;  /* 0x0000000000028202 */ /* 0x000fe20000000f00 */
[----:B------:R-:W-:Y:S06]  /*1510*/  @!P0 BRA `(.L_x_15) ;  /* 0x0000000000448947 */ /* 0x000fec0003800000 */
[----:B------:R-:W-:-:S13]  /*1520*/  FSETP.GEU.FTZ.AND P0, PT, R0, RZ, PT ;  /* 0x000000ff0000720b */ /* 0x000fda0003f1e000 */
[----:B------:R-:W-:Y:S01]  /*1530*/  @!P0 IMAD.MOV.U32 R2, RZ, RZ, 0x7fffffff ;  /* 0x7fffffffff028424 */ /* 0x000fe200078e00ff */
[----:B------:R-:W-:Y:S06]  /*1540*/  @!P0 BRA `(.L_x_15) ;  /* 0x0000000000388947 */ /* 0x000fec0003800000 */
[----:B------:R-:W-:-:S13]  /*1550*/  FSETP.GTU.FTZ.AND P0, PT, |R0|, +INF , PT ;  /* 0x7f8000000000780b */ /* 0x000fda0003f1c200 */
[----:B------:R-:W-:Y:S01]  /*1560*/  @P0 FADD.FTZ R2, R0, 1 ;  /* 0x3f80000000020421 */ /* 0x000fe20000010000 */
[----:B------:R-:W-:Y:S06]  /*1570*/  @P0 BRA `(.L_x_15) ;  /* 0x00000000002c0947 */ /* 0x000fec0003800000 */
[----:B------:R-:W-:-:S13]  /*1580*/  FSETP.NEU.FTZ.AND P0, PT, |R0|, +INF , PT ;  /* 0x7f8000000000780b */ /* 0x000fda0003f1d200 */
[----:B------:R-:W-:Y:S01]  /*1590*/  @!P0 MOV R2, R0 ;  /* 0x0000000000028202 */ /* 0x000fe20000000f00 */
[----:B------:R-:W-:Y:S06]  /*15a0*/  @!P0 BRA `(.L_x_15) ;  /* 0x0000000000208947 */ /* 0x000fec0003800000 */
[----:B------:R-:W-:-:S04]  /*15b0*/  FFMA R0, R0, 1.84467440737095516160e+19, RZ ;  /* 0x5f80000000007823 */ /* 0x000fc800000000ff */
[----:B------:R-:W0:Y:S02]  /*15c0*/  MUFU.RSQ R3, R0 ;  /* 0x0000000000037308 */ /* 0x000e240000001400 */
[----:B0-----:R-:W-:Y:S01]  /*15d0*/  FMUL.FTZ R5, R0, R3 ;  /* 0x0000000300057220 */ /* 0x001fe20000410000 */
[----:B------:R-:W-:-:S03]  /*15e0*/  FMUL.FTZ R3, R3, 0.5 ;  /* 0x3f00000003037820 */ /* 0x000fc60000410000 */
[----:B------:R-:W-:-:S04]  /*15f0*/  FADD.FTZ R2, -R5, -RZ ;  /* 0x800000ff05027221 */ /* 0x000fc80000010100 */
[----:B------:R-:W-:-:S04]  /*1600*/  FFMA R2, R5, R2, R0 ;  /* 0x0000000205027223 */ /* 0x000fc80000000000 */
[----:B------:R-:W-:-:S04]  /*1610*/  FFMA R2, R2, R3, R5 ;  /* 0x0000000302027223 */ /* 0x000fc80000000005 */
[----:B------:R-:W-:-:S07]  /*1620*/  FMUL.FTZ R2, R2, 2.3283064365386962891e-10 ;  /* 0x2f80000002027820 */ /* 0x000fce0000410000 */
.L_x_15:
[----:B------:R-:W-:Y:S01]  /*1630*/  HFMA2 R3, -RZ, RZ, 0, 0 ;  /* 0x00000000ff037431 */ /* 0x000fe200000001ff */
[----:B------:R-:W-:Y:S01]  /*1640*/  MOV R0, R2 ;  /* 0x0000000200007202 */ /* 0x000fe20000000f00 */
[----:B------:R-:W-:-:S04]  /*1650*/  IMAD.MOV.U32 R2, RZ, RZ, R4 ;  /* 0x000000ffff027224 */ /* 0x000fc800078e0004 */
[----:B------:R-:W-:Y:S05]  /*1660*/  RET.REL.NODEC R2 `(_Z14calculaProdutoPfS_S_iib) ;  /* 0xffffffe802647950 */ /* 0x000fea0003c3ffff */
        .weak           $__internal_1_$__cuda_sm3x_div_rn_noftz_f32_slowpath
        .type           $__internal_1_$__cuda_sm3x_div_rn_noftz_f32_slowpath,@function
        .size           $__internal_1_$__cuda_sm3x_div_rn_noftz_f32_slowpath,(.L_x_86 - $__internal_1_$__cuda_sm3x_div_rn_noftz_f32_slowpath)
$__internal_1_$__cuda_sm3x_div_rn_noftz_f32_slowpath:
[----:B------:R-:W-:Y:S01]  /*1670*/  SHF.R.U32.HI R5, RZ, 0x17, R3 ;  /* 0x00000017ff057819 */ /* 0x000fe20000011603 */
[----:B------:R-:W-:Y:S01]  /*1680*/  BSSY.RECONVERGENT B1, `(.L_x_16) ;  /* 0x0000062000017945 */ /* 0x000fe20003800200 */
[----:B------:R-:W-:Y:S02]  /*1690*/  SHF.R.U32.HI R4, RZ, 0x17, R0 ;  /* 0x00000017ff047819 */ /* 0x000fe40000011600 */
[----:B------:R-:W-:Y:S02]  /*16a0*/  LOP3.LUT R12, R5, 0xff, RZ, 0xc0, !PT ;  /* 0x000000ff050c7812 */ /* 0x000fe400078ec0ff */
[----:B------:R-:W-:Y:S02]  /*16b0*/  LOP3.LUT R10, R4, 0xff, RZ, 0xc0, !PT ;  /* 0x000000ff040a7812 */ /* 0x000fe400078ec0ff */
[----:B------:R-:W-:-:S03]  /*16c0*/  IADD3 R8, PT, PT, R12, -0x1, RZ ;  /* 0xffffffff0c087810 */ /* 0x000fc60007ffe0ff */
[----:B------:R-:W-:Y:S01]  /*16d0*/  VIADD R5, R10, 0xffffffff ;  /* 0xffffffff0a057836 */ /* 0x000fe20000000000 */
[----:B------:R-:W-:-:S04]  /*16e0*/  ISETP.GT.U32.AND P0, PT, R8, 0xfd, PT ;  /* 0x000000fd0800780c */ /* 0x000fc80003f04070 */
[----:B------:R-:W-:-:S13]  /*16f0*/  ISETP.GT.U32.OR P0, PT, R5, 0xfd, P0 ;  /* 0x000000fd0500780c */ /* 0x000fda0000704470 */
[----:B------:R-:W-:Y:S01]  /*1700*/  @!P0 MOV R4, RZ ;  /* 0x000000ff00048202 */ /* 0x000fe20000000f00 */
[----:B------:R-:W-:Y:S06]  /*1710*/  @!P0 BRA `(.L_x_17) ;  /* 0x00000000005c8947 */ /* 0x000fec0003800000 */
[----:B------:R-:W-:Y:S02]  /*1720*/  FSETP.GTU.FTZ.AND P0, PT, |R0|, +INF , PT ;  /* 0x7f8000000000780b */ /* 0x000fe40003f1c200 */
[----:B------:R-:W-:-:S04]  /*1730*/  FSETP.GTU.FTZ.AND P1, PT, |R3|, +INF , PT ;  /* 0x7f8000000300780b */ /* 0x000fc80003f3c200 */
[----:B------:R-:W-:-:S13]  /*1740*/  PLOP3.LUT P0, PT, P0, P1, PT, 0xf8, 0x8f ;  /* 0x00000000008f781c */ /* 0x000fda0000703f70 */
[----:B------:R-:W-:Y:S05]  /*1750*/  @P0 BRA `(.L_x_18) ;  /* 0x00000004004c0947 */ /* 0x000fea0003800000 */
[----:B------:R-:W-:-:S13]  /*1760*/  LOP3.LUT P0, RZ, R3, 0x7fffffff, R0, 0xc8, !PT ;  /* 0x7fffffff03ff7812 */ /* 0x000fda000780c800 */
[----:B------:R-:W-:Y:S05]  /*1770*/  @!P0 BRA `(.L_x_19) ;  /* 0x00000004003c8947 */ /* 0x000fea0003800000 */
[C---:B------:R-:W-:Y:S02]  /*1780*/  FSETP.NEU.FTZ.AND P2, PT, |R0|.reuse, +INF , PT ;  /* 0x7f8000000000780b */ /* 0x040fe40003f5d200 */
[----:B------:R-:W-:Y:S02]  /*1790*/  FSETP.NEU.FTZ.AND P1, PT, |R3|, +INF , PT ;  /* 0x7f8000000300780b */ /* 0x000fe40003f3d200 */
[----:B------:R-:W-:-:S11]  /*17a0*/  FSETP.NEU.FTZ.AND P0, PT, |R0|, +INF , PT ;  /* 0x7f8000000000780b */ /* 0x000fd60003f1d200 */
[----:B------:R-:W-:Y:S05]  /*17b0*/  @!P1 BRA !P2, `(.L_x_19) ;  /* 0x00000004002c9947 */ /* 0x000fea0005000000 */
[----:B------:R-:W-:-:S04]  /*17c0*/  LOP3.LUT P2, RZ, R0, 0x7fffffff, RZ, 0xc0, !PT ;  /* 0x7fffffff00ff7812 */ /* 0x000fc8000784c0ff */
[----:B------:R-:W-:-:S13]  /*17d0*/  PLOP3.LUT P1, PT, P1, P2, PT, 0x2f, 0xf2 ;  /* 0x0000000000f2781c */ /* 0x000fda0000f24577 */
[----:B------:R-:W-:Y:S05]  /*17e0*/  @P1 BRA `(.L_x_20) ;  /* 0x0000000400181947 */ /* 0x000fea0003800000 */
[----:B------:R-:W-:-:S04]  /*17f0*/  LOP3.LUT P1, RZ, R3, 0x7fffffff, RZ, 0xc0, !PT ;  /* 0x7fffffff03ff7812 */ /* 0x000fc8000782c0ff */
[----:B------:R-:W-:-:S13]  /*1800*/  PLOP3.LUT P0, PT, P0, P1, PT, 0x2f, 0xf2 ;  /* 0x0000000000f2781c */ /* 0x000fda0000702577 */
[----:B------:R-:W-:Y:S05]  /*1810*/  @P0 BRA `(.L_x_21) ;  /* 0x0000000400000947 */ /* 0x000fea0003800000 */
[----:B------:R-:W-:Y:S02]  /*1820*/  ISETP.GE.AND P0, PT, R5, RZ, PT ;  /* 0x000000ff0500720c */ /* 0x000fe40003f06270 */
[----:B------:R-:W-:-:S11]  /*1830*/  ISETP.GE.AND P1, PT, R8, RZ, PT ;  /* 0x000000ff0800720c */ /* 0x000fd60003f26270 */
[----:B------:R-:W-:Y:S01]  /*1840*/  @P0 MOV R4, RZ ;  /* 0x000000ff00040202 */ /* 0x000fe20000000f00 */
[----:B------:R-:W-:Y:S02]  /*1850*/  @!P0 IMAD.MOV.U32 R4, RZ, RZ, -0x40 ;  /* 0xffffffc0ff048424 */ /* 0x000fe400078e00ff */
[----:B------:R-:W-:Y:S01]  /*1860*/  @!P0 FFMA R0, R0, 1.84467440737095516160e+19, RZ ;  /* 0x5f80000000008823 */ /* 0x000fe200000000ff */
[----:B------:R-:W-:Y:S02]  /*1870*/  @!P1 FFMA R3, R3, 1.84467440737095516160e+19, RZ ;  /* 0x5f80000003039823 */ /* 0x000fe400000000ff */
[----:B------:R-:W-:-:S07]  /*1880*/  @!P1 IADD3 R4, PT, PT, R4, 0x40, RZ ;  /* 0x0000004004049810 */ /* 0x000fce0007ffe0ff */
.L_x_17:
[----:B------:R-:W-:Y:S01]  /*1890*/  LEA R8, R12, 0xc0800000, 0x17 ;  /* 0xc08000000c087811 */ /* 0x000fe200078eb8ff */
[----:B------:R-:W-:Y:S03]  /*18a0*/  BSSY.RECONVERGENT B2, `(.L_x_22) ;  /* 0x0000036000027945 */ /* 0x000fe60003800200 */
[----:B------:R-:W-:Y:S01]  /*18b0*/  IADD3 R8, PT, PT, -R8, R3, RZ ;  /* 0x0000000308087210 */ /* 0x000fe20007ffe1ff */
[----:B------:R-:W-:-:S03]  /*18c0*/  VIADD R3, R10, 0xffffff81 ;  /* 0xffffff810a037836 */ /* 0x000fc60000000000 */
[----:B------:R-:W0:Y:S01]  /*18d0*/  MUFU.RCP R5, R8 ;  /* 0x0000000800057308 */ /* 0x000e220000001000 */
[----:B------:R-:W-:Y:S01]  /*18e0*/  FADD.FTZ R9, -R8, -RZ ;  /* 0x800000ff08097221 */ /* 0x000fe20000010100 */
[----:B------:R-:W-:-:S03]  /*18f0*/  IMAD R0, R3, -0x800000, R0 ;  /* 0xff80000003007824 */ /* 0x000fc600078e0200 */
[----:B0-----:R-:W-:-:S04]  /*1900*/  FFMA R10, R5, R9, 1 ;  /* 0x3f800000050a7423 */ /* 0x001fc80000000009 */
[----:B------:R-:W-:-:S04]  /*1910*/  FFMA R14, R5, R10, R5 ;  /* 0x0000000a050e7223 */ /* 0x000fc80000000005 */
[----:B------:R-:W-:-:S04]  /*1920*/  FFMA R5, R0, R14, RZ ;  /* 0x0000000e00057223 */ /* 0x000fc800000000ff */
[----:B------:R-:W-:-:S04]  /*1930*/  FFMA R10, R9, R5, R0 ;  /* 0x00000005090a7223 */ /* 0x000fc80000000000 */
[----:B------:R-:W-:Y:S01]  /*1940*/  FFMA R11, R14, R10, R5 ;  /* 0x0000000a0e0b7223 */ /* 0x000fe20000000005 */
[----:B------:R-:W-:-:S03]  /*1950*/  IADD3 R5, PT, PT, R3, 0x7f, -R12 ;  /* 0x0000007f03057810 */ /* 0x000fc60007ffe80c */
[----:B------:R-:W-:Y:S01]  /*1960*/  FFMA R10, R9, R11, R0 ;  /* 0x0000000b090a7223 */ /* 0x000fe20000000000 */
[----:B------:R-:W-:-:S03]  /*1970*/  IADD3 R5, PT, PT, R5, R4, RZ ;  /* 0x0000000405057210 */ /* 0x000fc60007ffe0ff */
[----:B------:R-:W-:-:S05]  /*1980*/  FFMA R0, R14, R10, R11 ;  /* 0x0000000a0e007223 */ /* 0x000fca000000000b */
[----:B------:R-:W-:-:S04]  /*1990*/  SHF.R.U32.HI R3, RZ, 0x17, R0 ;  /* 0x00000017ff037819 */ /* 0x000fc80000011600 */
[----:B------:R-:W-:-:S04]  /*19a0*/  LOP3.LUT R3, R3, 0xff, RZ, 0xc0, !PT ;  /* 0x000000ff03037812 */ /* 0x000fc800078ec0ff */
[----:B------:R-:W-:-:S05]  /*19b0*/  IADD3 R9, PT, PT, R3, R5, RZ ;  /* 0x0000000503097210 */ /* 0x000fca0007ffe0ff */
[----:B------:R-:W-:-:S05]  /*19c0*/  VIADD R3, R9, 0xffffffff ;  /* 0xffffffff09037836 */ /* 0x000fca0000000000 */
[----:B------:R-:W-:-:S13]  /*19d0*/  ISETP.GE.U32.AND P0, PT, R3, 0xfe, PT ;  /* 0x000000fe0300780c */ /* 0x000fda0003f06070 */
[----:B------:R-:W-:Y:S05]  /*19e0*/  @!P0 BRA `(.L_x_23) ;  /* 0x0000000000808947 */ /* 0x000fea0003800000 */
[----:B------:R-:W-:-:S13]  /*19f0*/  ISETP.GT.AND P0, PT, R9, 0xfe, PT ;  /* 0x000000fe0900780c */ /* 0x000fda0003f04270 */
[----:B------:R-:W-:Y:S05]  /*1a00*/  @P0 BRA `(.L_x_24) ;  /* 0x00000000006c0947 */ /* 0x000fea0003800000 */
[----:B------:R-:W-:-:S13]  /*1a10*/  ISETP.GE.AND P0, PT, R9, 0x1, PT ;  /* 0x000000010900780c */ /* 0x000fda0003f06270 */
[----:B------:R-:W-:Y:S05]  /*1a20*/  @P0 BRA `(.L_x_25) ;  /* 0x0000000000740947 */ /* 0x000fea0003800000 */
[----:B------:R-:W-:Y:S02]  /*1a30*/  ISETP.GE.AND P0, PT, R9, -0x18, PT ;  /* 0xffffffe80900780c */ /* 0x000fe40003f06270 */
[----:B------:R-:W-:-:S11]  /*1a40*/  LOP3.LUT R0, R0, 0x80000000, RZ, 0xc0, !PT ;  /* 0x8000000000007812 */ /* 0x000fd600078ec0ff */
[----:B------:R-:W-:Y:S05]  /*1a50*/  @!P0 BRA `(.L_x_25) ;  /* 0x0000000000688947 */ /* 0x000fea0003800000 */
[CCC-:B------:R-:W-:Y:S01]  /*1a60*/  FFMA.RZ R3, R14.reuse, R10.reuse, R11.reuse ;  /* 0x0000000a0e037223 */ /* 0x1c0fe2000000c00b */
[C---:B------:R-:W-:Y:S01]  /*1a70*/  IADD3 R8, PT, PT, R9.reuse, 0x20, RZ ;  /* 0x0000002009087810 */ /* 0x040fe20007ffe0ff */
[CCC-:B------:R-:W-:Y:S01]  /*1a80*/  FFMA.RM R4, R14.reuse, R10.reuse, R11.reuse ;  /* 0x0000000a0e047223 */ /* 0x1c0fe2000000400b */
[----:B------:R-:W-:Y:S02]  /*1a90*/  ISETP.NE.AND P2, PT, R9, RZ, PT ;  /* 0x000000ff0900720c */ /* 0x000fe40003f45270 */
[----:B------:R-:W-:Y:S01]  /*1aa0*/  LOP3.LUT R5, R3, 0x7fffff, RZ, 0xc0, !PT ;  /* 0x007fffff03057812 */ /* 0x000fe200078ec0ff */
[----:B------:R-:W-:Y:S01]  /*1ab0*/  FFMA.RP R3, R14, R10, R11 ;  /* 0x0000000a0e037223 */ /* 0x000fe2000000800b */
[----:B------:R-:W-:Y:S02]  /*1ac0*/  ISETP.NE.AND P1, PT, R9, RZ, PT ;  /* 0x000000ff0900720c */ /* 0x000fe40003f25270 */
[----:B------:R-:W-:Y:S02]  /*1ad0*/  LOP3.LUT R5, R5, 0x800000, RZ, 0xfc, !PT ;  /* 0x0080000005057812 */ /* 0x000fe400078efcff */
[----:B------:R-:W-:-:S02]  /*1ae0*/  IADD3 R9, PT, PT, -R9, RZ, RZ ;  /* 0x000000ff09097210 */ /* 0x000fc40007ffe1ff */
[----:B------:R-:W-:Y:S02]  /*1af0*/  SHF.L.U32 R8, R5, R8, RZ ;  /* 0x0000000805087219 */ /* 0x000fe400000006ff */
[----:B------:R-:W-:Y:S02]  /*1b00*/  FSETP.NEU.FTZ.AND P0, PT, R3, R4, PT ;  /* 0x000000040300720b */ /* 0x000fe40003f1d000 */
[----:B------:R-:W-:Y:S02]  /*1b10*/  SEL R4, R9, RZ, P2 ;  /* 0x000000ff09047207 */ /* 0x000fe40001000000 */
[----:B------:R-:W-:Y:S02]  /*1b20*/  ISETP.NE.AND P1, PT, R8, RZ, P1 ;  /* 0x000000ff0800720c */ /* 0x000fe40000f25270 */
[----:B------:R-:W-:Y:S02]  /*1b30*/  SHF.R.U32.HI R4, RZ, R4, R5 ;  /* 0x00000004ff047219 */ /* 0x000fe40000011605 */
[----:B------:R-:W-:-:S02]  /*1b40*/  PLOP3.LUT P0, PT, P0, P1, PT, 0xf8, 0x8f ;  /* 0x00000000008f781c */ /* 0x000fc40000703f70 */
[----:B------:R-:W-:Y:S02]  /*1b50*/  SHF.R.U32.HI R8, RZ, 0x1, R4 ;  /* 0x00000001ff087819 */ /* 0x000fe40000011604 */
[----:B------:R-:W-:-:S04]  /*1b60*/  SEL R3, RZ, 0x1, !P0 ;  /* 0x00000001ff037807 */ /* 0x000fc80004000000 */
[----:B------:R-:W-:-:S04]  /*1b70*/  LOP3.LUT R3, R3, 0x1, R8, 0xf8, !PT ;  /* 0x0000000103037812 */ /* 0x000fc800078ef808 */
[----:B------:R-:W-:-:S05]  /*1b80*/  LOP3.LUT R3, R3, R4, RZ, 0xc0, !PT ;  /* 0x0000000403037212 */ /* 0x000fca00078ec0ff */
[----:B------:R-:W-:-:S05]  /*1b90*/  IMAD.IADD R3, R8, 0x1, R3 ;  /* 0x0000000108037824 */ /* 0x000fca00078e0203 */
[----:B------:R-:W-:Y:S01]  /*1ba0*/  LOP3.LUT R0, R3, R0, RZ, 0xfc, !PT ;  /* 0x0000000003007212 */ /* 0x000fe200078efcff */
[----:B------:R-:W-:Y:S06]  /*1bb0*/  BRA `(.L_x_25) ;  /* 0x0000000000107947 */ /* 0x000fec0003800000 */
.L_x_24:
[----:B------:R-:W-:-:S04]  /*1bc0*/  LOP3.LUT R0, R0, 0x80000000, RZ, 0xc0, !PT ;  /* 0x8000000000007812 */ /* 0x000fc800078ec0ff */
[----:B------:R-:W-:Y:S01]  /*1bd0*/  LOP3.LUT R0, R0, 0x7f800000, RZ, 0xfc, !PT ;  /* 0x7f80000000007812 */ /* 0x000fe200078efcff */
[----:B------:R-:W-:Y:S06]  /*1be0*/  BRA `(.L_x_25) ;  /* 0x0000000000047947 */ /* 0x000fec0003800000 */
.L_x_23:
[----:B------:R-:W-:-:S07]  /*1bf0*/  LEA R0, R5, R0, 0x17 ;  /* 0x0000000005007211 */ /* 0x000fce00078eb8ff */
.L_x_25:
[----:B------:R-:W-:Y:S05]  /*1c00*/  BSYNC.RECONVERGENT B2 ;  /* 0x0000000000027941 */ /* 0x000fea0003800200 */
.L_x_22:
[----:B------:R-:W-:Y:S05]  /*1c10*/  BRA `(.L_x_26) ;  /* 0x0000000000207947 */ /* 0x000fea0003800000 */
.L_x_21:
[----:B------:R-:W-:-:S04]  /*1c20*/  LOP3.LUT R0, R3, 0x80000000, R0, 0x48, !PT ;  /* 0x8000000003007812 */ /* 0x000fc800078e4800 */
[----:B------:R-:W-:Y:S01]  /*1c30*/  LOP3.LUT R0, R0, 0x7f800000, RZ, 0xfc, !PT ;  /* 0x7f80000000007812 */ /* 0x000fe200078efcff */
[----:B------:R-:W-:Y:S06]  /*1c40*/  BRA `(.L_x_26) ;  /* 0x0000000000147947 */ /* 0x000fec0003800000 */
.L_x_20:
[----:B------:R-:W-:Y:S01]  /*1c50*/  LOP3.LUT R0, R3, 0x80000000, R0, 0x48, !PT ;  /* 0x8000000003007812 */ /* 0x000fe200078e4800 */
[----:B------:R-:W-:Y:S06]  /*1c60*/  BRA `(.L_x_26) ;  /* 0x00000000000c7947 */ /* 0x000fec0003800000 */
.L_x_19:
[----:B------:R-:W0:Y:S01]  /*1c70*/  MUFU.RSQ R0, -QNAN ;  /* 0xffc0000000007908 */ /* 0x000e220000001400 */
[----:B------:R-:W-:Y:S05]  /*1c80*/  BRA `(.L_x_26) ;  /* 0x0000000000047947 */ /* 0x000fea0003800000 */
.L_x_18:
[----:B------:R-:W-:-:S07]  /*1c90*/  FADD.FTZ R0, R0, R3 ;  /* 0x0000000300007221 */ /* 0x000fce0000010000 */
.L_x_26:
[----:B------:R-:W-:Y:S05]  /*1ca0*/  BSYNC.RECONVERGENT B1 ;  /* 0x0000000000017941 */ /* 0x000fea0003800200 */
.L_x_16:
[----:B------:R-:W-:-:S04]  /*1cb0*/  HFMA2 R3, -RZ, RZ, 0, 0 ;  /* 0x00000000ff037431 */ /* 0x000fc800000001ff */
[----:B0-----:R-:W-:Y:S05]  /*1cc0*/  RET.REL.NODEC R2 `(_Z14calculaProdutoPfS_S_iib) ;  /* 0xffffffe002cc7950 */ /* 0x001fea0003c3ffff */
.L_x_27:
[----:B------:R-:W-:-:S00]  /*1cd0*/  BRA `(.L_x_27) ;  /* 0xfffffffc00fc7947 */ /* 0x000fc0000383ffff */
[----:B------:R-:W-:-:S00]  /*1ce0*/  NOP ;  /* 0x0000000000007918 */ /* 0x000fc00000000000 */
        /* <DEDUP_REMOVED lines=9> */
.L_x_86:


//--------------------- .text._Z7softmaxPfi       --------------------------
	.section	.text._Z7softmaxPfi,"ax",@progbits
	.align	128
        .global         _Z7softmaxPfi
        .type           _Z7softmaxPfi,@function
        .size           _Z7softmaxPfi,(.L_x_87 - _Z7softmaxPfi)
        .other          _Z7softmaxPfi,@"STO_CUDA_ENTRY STV_DEFAULT"
_Z7softmaxPfi:
.text._Z7softmaxPfi:
[----:B------:R-:W-:Y:S01]  /*0000*/  LDC R1, c[0x0][0x37c] ;  /* 0x0000df00ff017b82 */ /* 0x000fe20000000800 */
[----:B------:R-:W0:Y:S07]  /*0010*/  S2R R3, SR_TID.X ;  /* 0x0000000000037919 */ /* 0x000e2e0000002100 */
[----:B------:R-:W0:Y:S01]  /*0020*/  S2UR UR4, SR_CTAID.X ;  /* 0x00000000000479c3 */ /* 0x000e220000002500 */
[----:B------:R-:W1:Y:S07]  /*0030*/  LDCU UR5, c[0x0][0x388] ;  /* 0x00007100ff0577ac */ /* 0x000e6e0008000800 */
[----:B------:R-:W0:Y:S02]  /*0040*/  LDC R2, c[0x0][0x360] ;  /* 0x0000d800ff027b82 */ /* 0x000e240000000800 */
[----:B0-----:R-:W-:-:S05]  /*0050*/  IMAD R2, R2, UR4, R3 ;  /* 0x0000000402027c24 */ /* 0x001fca000f8e0203 */
[----:B-1----:R-:W-:-:S13]  /*0060*/  ISETP.GE.AND P0, PT, R2, UR5, PT ;  /* 0x0000000502007c0c */ /* 0x002fda000bf06270 */
[----:B------:R-:W-:Y:S05]  /*0070*/  @P0 EXIT ;  /* 0x000000000000094d */ /* 0x000fea0003800000 */
[----:B------:R-:W0:Y:S01]  /*0080*/  LDC.64 R4, c[0x0][0x380] ;  /* 0x0000e000ff047b82 */ /* 0x000e220000000a00 */
[----:B------:R-:W1:Y:S01]  /*0090*/  LDCU.64 UR8, c[0x0][0x358] ;  /* 0x00006b00ff0877ac */ /* 0x000e620008000a00 */
[----:B------:R-:W-:-:S04]  /*00a0*/  IMAD R2, R2, UR5, RZ ;  /* 0x0000000502027c24 */ /* 0x000fc8000f8e02ff */
[----:B0-----:R-:W-:-:S05]  /*00b0*/  IMAD.WIDE R4, R2, 0x4, R4 ;  /* 0x0000000402047825 */ /* 0x001fca00078e0204 */
[----:B-1----:R0:W5:Y:S01]  /*00c0*/  LDG.E R0, desc[UR8][R4.64] ;  /* 0x0000000804007981 */ /* 0x002162000c1e1900 */
[----:B------:R-:W-:-:S09]  /*00d0*/  UISETP.GE.AND UP0, UPT, UR5, 0x2, UPT ;  /* 0x000000020500788c */ /* 0x000fd2000bf06270 */
[----:B0-----:R-:W-:Y:S05]  /*00e0*/  BRA.U !UP0, `(.L_x_28) ;  /* 0x0000000508fc7547 */ /* 0x001fea000b800000 */
[----:B------:R-:W-:Y:S01]  /*00f0*/  UIADD3 UR4, UPT, UPT, UR5, -0x1, URZ ;  /* 0xffffffff05047890 */ /* 0x000fe2000fffe0ff */
[----:B------:R-:W-:Y:S01]  /*0100*/  HFMA2 R3, -RZ, RZ, 0, 5.9604644775390625e-08 ;  /* 0x00000001ff037431 */ /* 0x000fe200000001ff */
[----:B------:R-:W-:Y:S02]  /*0110*/  UIADD3 UR5, UPT, UPT, UR5, -0x2, URZ ;  /* 0xfffffffe05057890 */ /* 0x000fe4000fffe0ff */
[----:B------:R-:W-:Y:S02]  /*0120*/  ULOP3.LUT UR6, UR4, 0xf, URZ, 0xc0, !UPT ;  /* 0x0000000f04067892 */ /* 0x000fe4000f8ec0ff */
[----:B------:R-:W-:-:S09]  /*0130*/  UISETP.GE.U32.AND UP0, UPT, UR5, 0xf, UPT ;  /* 0x0000000f0500788c */ /* 0x000fd2000bf06070 */
[----:B------:R-:W-:Y:S05]  /*0140*/  BRA.U !UP0, `(.L_x_29) ;  /* 0x0000000108f07547 */ /* 0x000fea000b800000 */
[----:B------:R-:W-:Y:S01]  /*0150*/  IADD3 R6, P0, PT, R4, 0x20, RZ ;  /* 0x0000002004067810 */ /* 0x000fe20007f1e0ff */
[----:B------:R-:W-:Y:S01]  /*0160*/  ULOP3.LUT UR5, UR4, 0xfffffff0, URZ, 0xc0, !UPT ;  /* 0xfffffff004057892 */ /* 0x000fe2000f8ec0ff */
[----:B------:R-:W-:Y:S02]  /*0170*/  MOV R3, RZ ;  /* 0x000000ff00037202 */ /* 0x000fe40000000f00 */
[----:B------:R-:W-:Y:S01]  /*0180*/  IADD3.X R7, PT, PT, RZ, R5, RZ, P0, !PT ;  /* 0x00000005ff077210 */ /* 0x000fe200007fe4ff */
[----:B------:R-:W-:-:S12]  /*0190*/  UIADD3 UR5, UPT, UPT, -UR5, URZ, URZ ;  /* 0x000000ff05057290 */ /* 0x000fd8000fffe1ff */
.L_x_30:
[----:B------:R-:W2:Y:S04]  /*01a0*/  LDG.E R17, desc[UR8][R6.64+-0x1c] ;  /* 0xffffe40806117981 */ /* 0x000ea8000c1e1900 */
[----:B------:R-:W3:Y:S04]  /*01b0*/  LDG.E R19, desc[UR8][R6.64+-0x18] ;  /* 0xffffe80806137981 */ /* 0x000ee8000c1e1900 */
[----:B------:R-:W4:Y:S04]  /*01c0*/  LDG.E R21, desc[UR8][R6.64+-0x14] ;  /* 0xffffec0806157981 */ /* 0x000f28000c1e1900 */
        /* <DEDUP_REMOVED lines=12> */
[----:B------:R0:W4:Y:S01]  /*0290*/  LDG.E R8, desc[UR8][R6.64+0x20] ;  /* 0x0000200806087981 */ /* 0x000122000c1e1900 */
[----:B------:R-:W-:Y:S01]  /*02a0*/  UIADD3 UR5, UPT, UPT, UR5, 0x10, URZ ;  /* 0x0000001005057890 */ /* 0x000fe2000fffe0ff */
[----:B------:R-:W-:-:S03]  /*02b0*/  IADD3 R3, PT, PT, R3, 0x10, RZ ;  /* 0x0000001003037810 */ /* 0x000fc60007ffe0ff */
[----:B------:R-:W-:Y:S01]  /*02c0*/  UISETP.NE.AND UP0, UPT, UR5, URZ, UPT ;  /* 0x000000ff0500728c */ /* 0x000fe2000bf05270 */
[----:B0-----:R-:W-:-:S04]  /*02d0*/  IADD3 R6, P1, PT, R6, 0x40, RZ ;  /* 0x0000004006067810 */ /* 0x001fc80007f3e0ff */
[----:B------:R-:W-:Y:S02]  /*02e0*/  IADD3.X R7, PT, PT, RZ, R7, RZ, P1, !PT ;  /* 0x00000007ff077210 */ /* 0x000fe40000ffe4ff */
[----:B--2--5:R-:W-:-:S04]  /*02f0*/  FSETP.GT.AND P0, PT, R17, R0, PT ;  /* 0x000000001100720b */ /* 0x024fc80003f04000 */
[----:B------:R-:W-:-:S04]  /*0300*/  FSEL R0, R17, R0, P0 ;  /* 0x0000000011007208 */ /* 0x000fc80000000000 */
[----:B---3--:R-:W-:-:S04]  /*0310*/  FSETP.GT.AND P0, PT, R19, R0, PT ;  /* 0x000000001300720b */ /* 0x008fc80003f04000 */
[----:B------:R-:W-:-:S04]  /*0320*/  FSEL R0, R19, R0, P0 ;  /* 0x0000000013007208 */ /* 0x000fc80000000000 */
[----:B----4-:R-:W-:-:S04]  /*0330*/  FSETP.GT.AND P0, PT, R21, R0, PT ;  /* 0x000000001500720b */ /* 0x010fc80003f04000 */
[----:B------:R-:W-:-:S04]  /*0340*/  FSEL R0, R21, R0, P0 ;  /* 0x0000000015007208 */ /* 0x000fc80000000000 */
[----:B------:R-:W-:-:S04]  /*0350*/  FSETP.GT.AND P0, PT, R23, R0, PT ;  /* 0x000000001700720b */ /* 0x000fc80003f04000 */
        /* <DEDUP_REMOVED lines=24> */
[----:B------:R-:W-:Y:S01]  /*04e0*/  FSEL R0, R8, R9, P0 ;  /* 0x0000000908007208 */ /* 0x000fe20000000000 */
[----:B------:R-:W-:Y:S08]  /*04f0*/  BRA.U UP0, `(.L_x_30) ;  /* 0xfffffffd00287547 */ /* 0x000ff0000b83ffff */
[----:B------:R-:W-:-:S07]  /*0500*/  IADD3 R3, PT, PT, R3, 0x1, RZ ;  /* 0x0000000103037810 */ /* 0x000fce0007ffe0ff */
.L_x_29:
[----:B------:R-:W-:-:S09]  /*0510*/  UISETP.NE.AND UP0, UPT, UR6, URZ, UPT ;  /* 0x000000ff0600728c */ /* 0x000fd2000bf05270 */
[----:B------:R-:W-:Y:S05]  /*0520*/  BRA.U !UP0, `(.L_x_28) ;  /* 0x0000000108ec7547 */ /* 0x000fea000b800000 */
[----:B------:R-:W-:Y:S02]  /*0530*/  UISETP.GE.U32.AND UP0, UPT, UR6, 0x8, UPT ;  /* 0x000000080600788c */ /* 0x000fe4000bf06070 */
[----:B------:R-:W-:-:S04]  /*0540*/  ULOP3.LUT UR5, UR4, 0x7, URZ, 0xc0, !UPT ;  /* 0x0000000704057892 */ /* 0x000fc8000f8ec0ff */
[----:B------:R-:W-:-:S03]  /*0550*/  UISETP.NE.AND UP1, UPT, UR5, URZ, UPT ;  /* 0x000000ff0500728c */ /* 0x000fc6000bf25270 */
[----:B------:R-:W-:Y:S08]  /*0560*/  BRA.U !UP0, `(.L_x_31) ;  /* 0x0000000108687547 */ /* 0x000ff0000b800000 */
[----:B------:R-:W-:-:S05]  /*0570*/  IMAD.WIDE R6, R3, 0x4, R4 ;  /* 0x0000000403067825 */ /* 0x000fca00078e0204 */
[----:B------:R-:W2:Y:S04]  /*0580*/  LDG.E R9, desc[UR8][R6.64] ;  /* 0x0000000806097981 */ /* 0x000ea8000c1e1900 */
[----:B------:R-:W3:Y:S04]  /*0590*/  LDG.E R11, desc[UR8][R6.64+0x4] ;  /* 0x00000408060b7981 */ /* 0x000ee8000c1e1900 */
[----:B------:R-:W4:Y:S04]  /*05a0*/  LDG.E R13, desc[UR8][R6.64+0x8] ;  /* 0x00000808060d7981 */ /* 0x000f28000c1e1900 */
[----:B------:R-:W4:Y:S04]  /*05b0*/  LDG.E R15, desc[UR8][R6.64+0xc] ;  /* 0x00000c08060f7981 */ /* 0x000f28000c1e1900 */
[----:B------:R-:W4:Y:S04]  /*05c0*/  LDG.E R17, desc[UR8][R6.64+0x10] ;  /* 0x0000100806117981 */ /* 0x000f28000c1e1900 */
[----:B------:R-:W4:Y:S04]  /*05d0*/  LDG.E R19, desc[UR8][R6.64+0x14] ;  /* 0x0000140806137981 */ /* 0x000f28000c1e1900 */
[----:B------:R-:W4:Y:S04]  /*05e0*/  LDG.E R21, desc[UR8][R6.64+0x18] ;  /* 0x0000180806157981 */ /* 0x000f28000c1e1900 */
[----:B------:R-:W4:Y:S01]  /*05f0*/  LDG.E R23, desc[UR8][R6.64+0x1c] ;  /* 0x00001c0806177981 */ /* 0x000f22000c1e1900 */
[----:B------:R-:W-:-:S02]  /*0600*/  IADD3 R3, PT, PT, R3, 0x8, RZ ;  /* 0x0000000803037810 */ /* 0x000fc40007ffe0ff */
        /* <DEDUP_REMOVED lines=15> */
[----:B------:R-:W-:-:S09]  /*0700*/  FSEL R0, R23, R0, P0 ;  /* 0x0000000017007208 */ /* 0x000fd20000000000 */
.L_x_31:
        /* <DEDUP_REMOVED lines=9> */
[----:B------:R-:W4:Y:S01]  /*07a0*/  LDG.E R15, desc[UR8][R6.64+0xc] ;  /* 0x00000c08060f7981 */ /* 0x000f22000c1e1900 */
[----:B------:R-:W-:Y:S01]  /*07b0*/  VIADD R3, R3, 0x4 ;  /* 0x0000000403037836 */ /* 0x000fe20000000000 */
[----:B--2--5:R-:W-:-:S04]  /*07c0*/  FSETP.GT.AND P0, PT, R9, R0, PT ;  /* 0x000000000900720b */ /* 0x024fc80003f04000 */
[----:B------:R-:W-:-:S04]  /*07d0*/  FSEL R0, R9, R0, P0 ;  /* 0x0000000009007208 */ /* 0x000fc80000000000 */
[----:B---3--:R-:W-:-:S04]  /*07e0*/  FSETP.GT.AND P0, PT, R11, R0, PT ;  /* 0x000000000b00720b */ /* 0x008fc80003f04000 */
[----:B------:R-:W-:-:S04]  /*07f0*/  FSEL R0, R11, R0, P0 ;  /* 0x000000000b007208 */ /* 0x000fc80000000000 */
[----:B----4-:R-:W-:-:S04]  /*0800*/  FSETP.GT.AND P0, PT, R13, R0, PT ;  /* 0x000000000d00720b */ /* 0x010fc80003f04000 */
[----:B------:R-:W-:-:S04]  /*0810*/  FSEL R0, R13, R0, P0 ;  /* 0x000000000d007208 */ /* 0x000fc80000000000 */
[----:B------:R-:W-:-:S04]  /*0820*/  FSETP.GT.AND P0, PT, R15, R0, PT ;  /* 0x000000000f00720b */ /* 0x000fc80003f04000 */
[----:B------:R-:W-:-:S09]  /*0830*/  FSEL R0, R15, R0, P0 ;  /* 0x000000000f007208 */ /* 0x000fd20000000000 */
.L_x_32:
[----:B------:R-:W-:Y:S05]  /*0840*/  BRA.U !UP1, `(.L_x_28) ;  /* 0x0000000109247547 */ /* 0x000fea000b800000 */
[----:B------:R-:W-:-:S12]  /*0850*/  UIADD3 UR4, UPT, UPT, -UR4, URZ, URZ ;  /* 0x000000ff04047290 */ /* 0x000fd8000fffe1ff */
.L_x_33:
[----:B------:R-:W-:-:S06]  /*0860*/  IMAD.WIDE R6, R3, 0x4, R4 ;  /* 0x0000000403067825 */ /* 0x000fcc00078e0204 */
[----:B------:R-:W2:Y:S01]  /*0870*/  LDG.E R7, desc[UR8][R6.64] ;  /* 0x0000000806077981 */ /* 0x000ea2000c1e1900 */
[----:B------:R-:W-:Y:S01]  /*0880*/  UIADD3 UR4, UPT, UPT, UR4, 0x1, URZ ;  /* 0x0000000104047890 */ /* 0x000fe2000fffe0ff */
[----:B------:R-:W-:-:S03]  /*0890*/  IADD3 R3, PT, PT, R3, 0x1, RZ ;  /* 0x0000000103037810 */ /* 0x000fc60007ffe0ff */
[----:B------:R-:W-:Y:S01]  /*08a0*/  UISETP.NE.AND UP0, UPT, UR4, URZ, UPT ;  /* 0x000000ff0400728c */ /* 0x000fe2000bf05270 */
[----:B--2--5:R-:W-:-:S04]  /*08b0*/  FSETP.GT.AND P0, PT, R7, R0, PT ;  /* 0x000000000700720b */ /* 0x024fc80003f04000 */
[----:B------:R-:W-:-:S04]  /*08c0*/  FSEL R0, R7, R0, P0 ;  /* 0x0000000007007208 */ /* 0x000fc80000000000 */
[----:B------:R-:W-:Y:S05]  /*08d0*/  BRA.U UP0, `(.L_x_33) ;  /* 0xfffffffd00e07547 */ /* 0x000fea000b83ffff */
.L_x_28:
[----:B------:R-:W0:Y:S01]  /*08e0*/  LDCU UR6, c[0x0][0x388] ;  /* 0x00007100ff0677ac */ /* 0x000e220008000800 */
[----:B------:R-:W-:Y:S01]  /*08f0*/  MOV R3, RZ ;  /* 0x000000ff00037202 */ /* 0x000fe20000000f00 */
[----:B0-----:R-:W-:-:S09]  /*0900*/  UISETP.GE.AND UP0, UPT, UR6, 0x1, UPT ;  /* 0x000000010600788c */ /* 0x001fd2000bf06270 */
[----:B------:R-:W-:Y:S05]  /*0910*/  BRA.U !UP0, `(.L_x_34) ;  /* 0x0000000d08cc7547 */ /* 0x000fea000b800000 */
[----:B------:R-:W-:Y:S01]  /*0920*/  UISETP.GE.U32.AND UP1, UPT, UR6, 0x8, UPT ;  /* 0x000000080600788c */ /* 0x000fe2000bf26070 */
[----:B------:R-:W-:Y:S01]  /*0930*/  HFMA2 R3, -RZ, RZ, 0, 0 ;  /* 0x00000000ff037431 */ /* 0x000fe200000001ff */
[----:B------:R-:W-:Y:S01]  /*0940*/  ULOP3.LUT UR7, UR6, 0x7, URZ, 0xc0, !UPT ;  /* 0x0000000706077892 */ /* 0x000fe2000f8ec0ff */
[----:B------:R-:W-:-:S03]  /*0950*/  MOV R9, RZ ;  /* 0x000000ff00097202 */ /* 0x000fc60000000f00 */
[----:B------:R-:W-:-:S03]  /*0960*/  UISETP.NE.AND UP0, UPT, UR7, URZ, UPT ;  /* 0x000000ff0700728c */ /* 0x000fc6000bf05270 */
[----:B------:R-:W-:Y:S08]  /*0970*/  BRA.U !UP1, `(.L_x_35) ;  /* 0x0000000509cc7547 */ /* 0x000ff0000b800000 */
[----:B------:R-:W0:Y:S01]  /*0980*/  S2UR UR5, SR_CgaCtaId ;  /* 0x00000000000579c3 */ /* 0x000e220000008800 */
[----:B------:R-:W-:Y:S01]  /*0990*/  UMOV UR4, 0x400 ;  /* 0x0000040000047882 */ /* 0x000fe20000000000 */
[----:B------:R-:W-:Y:S02]  /*09a0*/  IADD3 R6, P0, PT, R4, 0x10, RZ ;  /* 0x0000001004067810 */ /* 0x000fe40007f1e0ff */
[----:B------:R-:W-:Y:S02]  /*09b0*/  MOV R3, RZ ;  /* 0x000000ff00037202 */ /* 0x000fe40000000f00 */
[----:B------:R-:W-:Y:S01]  /*09c0*/  IADD3.X R7, PT, PT, RZ, R5, RZ, P0, !PT ;  /* 0x00000005ff077210 */ /* 0x000fe200007fe4ff */
[----:B0-----:R-:W-:Y:S02]  /*09d0*/  ULEA UR5, UR5, UR4, 0x18 ;  /* 0x0000000405057291 */ /* 0x001fe4000f8ec0ff */
[----:B------:R-:W-:-:S04]  /*09e0*/  ULOP3.LUT UR4, UR6, 0x7ffffff8, URZ, 0xc0, !UPT ;  /* 0x7ffffff806047892 */ /* 0x000fc8000f8ec0ff */
[----:B------:R-:W-:Y:S01]  /*09f0*/  LEA R8, R2, UR5, 0x2 ;  /* 0x0000000502087c11 */ /* 0x000fe2000f8e10ff */
[----:B------:R-:W-:Y:S02]  /*0a00*/  UIADD3 UR6, UPT, UPT, -UR4, URZ, URZ ;  /* 0x000000ff04067290 */ /* 0x000fe4000fffe1ff */
[----:B------:R-:W-:Y:S01]  /*0a10*/  IMAD.U32 R9, RZ, RZ, UR4 ;  /* 0x00000004ff097e24 */ /* 0x000fe2000f8e00ff */
[----:B------:R-:W-:-:S09]  /*0a20*/  IADD3 R8, PT, PT, R8, 0x10, RZ ;  /* 0x0000001008087810 */ /* 0x000fd20007ffe0ff */
.L_x_36:
[----:B------:R-:W2:Y:S04]  /*0a30*/  LDG.E R11, desc[UR8][R6.64+-0x10] ;  /* 0xfffff008060b7981 */ /* 0x000ea8000c1e1900 */
[----:B------:R-:W3:Y:S04]  /*0a40*/  LDG.E R25, desc[UR8][R6.64+-0xc] ;  /* 0xfffff40806197981 */ /* 0x000ee8000c1e1900 */
[----:B------:R-:W4:Y:S04]  /*0a50*/  LDG.E R27, desc[UR8][R6.64+-0x8] ;  /* 0xfffff808061b7981 */ /* 0x000f28000c1e1900 */
[----:B------:R-:W4:Y:S04]  /*0a60*/  LDG.E R19, desc[UR8][R6.64] ;  /* 0x0000000806137981 */ /* 0x000f28000c1e1900 */
[----:B------:R-:W4:Y:S04]  /*0a70*/  LDG.E R17, desc[UR8][R6.64+0x4] ;  /* 0x0000040806117981 */ /* 0x000f28000c1e1900 */
[----:B------:R-:W4:Y:S04]  /*0a80*/  LDG.E R29, desc[UR8][R6.64+-0x4] ;  /* 0xfffffc08061d7981 */ /* 0x000f28000c1e1900 */
[----:B------:R-:W4:Y:S04]  /*0a90*/  LDG.E R23, desc[UR8][R6.64+0x8] ;  /* 0x0000080806177981 */ /* 0x000f28000c1e1900 */
[----:B------:R0:W4:Y:S01]  /*0aa0*/  LDG.E R21, desc[UR8][R6.64+0xc] ;  /* 0x00000c0806157981 */ /* 0x000122000c1e1900 */
[----:B------:R-:W-:Y:S01]  /*0ab0*/  HFMA2 R15, -RZ, RZ, 0.96630859375, -0.0022525787353515625 ;  /* 0x3bbb989dff0f7431 */ /* 0x000fe200000001ff */
[----:B------:R-:W-:Y:S01]  /*0ac0*/  MOV R14, 0x437c0000 ;  /* 0x437c0000000e7802 */ /* 0x000fe20000000f00 */
[----:B------:R-:W-:-:S04]  /*0ad0*/  UIADD3 UR6, UPT, UPT, UR6, 0x8, URZ ;  /* 0x0000000806067890 */ /* 0x000fc8000fffe0ff */
[----:B------:R-:W-:Y:S01]  /*0ae0*/  UISETP.NE.AND UP1, UPT, UR6, URZ, UPT ;  /* 0x000000ff0600728c */ /* 0x000fe2000bf25270 */
[----:B0-----:R-:W-:-:S04]  /*0af0*/  IADD3 R6, P0, PT, R6, 0x20, RZ ;  /* 0x0000002006067810 */ /* 0x001fc80007f1e0ff */
[----:B------:R-:W-:Y:S01]  /*0b00*/  IADD3.X R7, PT, PT, RZ, R7, RZ, P0, !PT ;  /* 0x00000007ff077210 */ /* 0x000fe200007fe4ff */
[----:B--2--5:R-:W-:-:S04]  /*0b10*/  FADD R10, R11, -R0 ;  /* 0x800000000b0a7221 */ /* 0x024fc80000000000 */
[----:B------:R-:W-:-:S04]  /*0b20*/  FFMA.SAT R11, R10, R15, 0.5 ;  /* 0x3f0000000a0b7423 */ /* 0x000fc8000000200f */
[----:B------:R-:W-:-:S04]  /*0b30*/  FFMA.RM R11, R11, R14, 12582913 ;  /* 0x4b4000010b0b7423 */ /* 0x000fc8000000400e */
[----:B------:R-:W-:Y:S01]  /*0b40*/  FADD R13, R11, -12583039 ;  /* 0xcb40007f0b0d7421 */ /* 0x000fe20000000000 */
[----:B---3--:R-:W-:-:S03]  /*0b50*/  FADD R20, R25, -R0 ;  /* 0x8000000019147221 */ /* 0x008fc60000000000 */
[----:B------:R-:W-:Y:S01]  /*0b60*/  FFMA R13, R10, 1.4426950216293334961, -R13 ;  /* 0x3fb8aa3b0a0d7823 */ /* 0x000fe2000000080d */
[----:B----4-:R-:W-:-:S03]  /*0b70*/  FADD R18, R27, -R0 ;  /* 0x800000001b127221 */ /* 0x010fc60000000000 */
[----:B------:R-:W-:Y:S01]  /*0b80*/  FFMA R12, R10, 1.925963033500011079e-08, R13 ;  /* 0x32a570600a0c7823 */ /* 0x000fe2000000000d */
[----:B------:R-:W-:-:S04]  /*0b90*/  FFMA.SAT R13, R20, R15, 0.5 ;  /* 0x3f000000140d7423 */ /* 0x000fc8000000200f */
[-C--:B------:R-:W-:Y:S01]  /*0ba0*/  FFMA.RM R10, R13, R14.reuse, 12582913 ;  /* 0x4b4000010d0a7423 */ /* 0x080fe2000000400e */
[-C--:B------:R-:W-:Y:S01]  /*0bb0*/  FFMA.SAT R13, R18, R15.reuse, 0.5 ;  /* 0x3f000000120d7423 */ /* 0x080fe2000000200f */
[----:B------:R-:W0:Y:S03]  /*0bc0*/  MUFU.EX2 R12, R12 ;  /* 0x0000000c000c7308 */ /* 0x000e260000000800 */
[-C--:B------:R-:W-:Y:S01]  /*0bd0*/  FFMA.RM R13, R13, R14.reuse, 12582913 ;  /* 0x4b4000010d0d7423 */ /* 0x080fe2000000400e */
[--C-:B------:R-:W-:Y:S01]  /*0be0*/  FADD R24, R19, -R0.reuse ;  /* 0x8000000013187221 */ /* 0x100fe20000000000 */
[--C-:B------:R-:W-:Y:S02]  /*0bf0*/  FADD R22, R17, -R0.reuse ;  /* 0x8000000011167221 */ /* 0x100fe40000000000 */
[----:B------:R-:W-:Y:S01]  /*0c00*/  FADD R27, R13, -12583039 ;  /* 0xcb40007f0d1b7421 */ /* 0x000fe20000000000 */
[----:B------:R-:W-:Y:S01]  /*0c10*/  FADD R16, R29, -R0 ;  /* 0x800000001d107221 */ /* 0x000fe20000000000 */
[-C--:B------:R-:W-:Y:S01]  /*0c20*/  FFMA.SAT R19, R24, R15.reuse, 0.5 ;  /* 0x3f00000018137423 */ /* 0x080fe2000000200f */
[-C--:B------:R-:W-:Y:S01]  /*0c30*/  FFMA.SAT R17, R22, R15.reuse, 0.5 ;  /* 0x3f00000016117423 */ /* 0x080fe2000000200f */
[----:B------:R-:W-:Y:S01]  /*0c40*/  FFMA R27, R18, 1.4426950216293334961, -R27 ;  /* 0x3fb8aa3b121b7823 */ /* 0x000fe2000000081b */
[----:B------:R-:W-:Y:S01]  /*0c50*/  SHF.L.U32 R11, R11, 0x17, RZ ;  /* 0x000000170b0b7819 */ /* 0x000fe200000006ff */
[----:B------:R-:W-:Y:S01]  /*0c60*/  FFMA.SAT R29, R16, R15, 0.5 ;  /* 0x3f000000101d7423 */ /* 0x000fe2000000200f */
[-C--:B------:R-:W-:Y:S01]  /*0c70*/  FFMA.RM R19, R19, R14.reuse, 12582913 ;  /* 0x4b40000113137423 */ /* 0x080fe2000000400e */
[----:B------:R-:W-:Y:S01]  /*0c80*/  FFMA R27, R18, 1.925963033500011079e-08, R27 ;  /* 0x32a57060121b7823 */ /* 0x000fe2000000001b */
[----:B------:R-:W-:Y:S01]  /*0c90*/  FFMA.RM R18, R17, R14, 12582913 ;  /* 0x4b40000111127423 */ /* 0x000fe2000000400e */
[----:B0-----:R-:W-:Y:S01]  /*0ca0*/  FMUL R12, R11, R12 ;  /* 0x0000000c0b0c7220 */ /* 0x001fe20000400000 */
[----:B------:R-:W-:Y:S01]  /*0cb0*/  FFMA.RM R11, R29, R14, 12582913 ;  /* 0x4b4000011d0b7423 */ /* 0x000fe2000000400e */
[----:B------:R-:W-:Y:S01]  /*0cc0*/  FADD R17, R19, -12583039 ;  /* 0xcb40007f13117421 */ /* 0x000fe20000000000 */
[----:B------:R-:W-:Y:S01]  /*0cd0*/  FADD R25, R10, -12583039 ;  /* 0xcb40007f0a197421 */ /* 0x000fe20000000000 */
[----:B------:R-:W-:-:S02]  /*0ce0*/  FADD R29, R18, -12583039 ;  /* 0xcb40007f121d7421 */ /* 0x000fc40000000000 */
[----:B------:R-:W-:Y:S01]  /*0cf0*/  FFMA R17, R24, 1.4426950216293334961, -R17 ;  /* 0x3fb8aa3b18117823 */ /* 0x000fe20000000811 */
[----:B------:R-:W-:Y:S01]  /*0d00*/  FFMA R25, R20, 1.4426950216293334961, -R25 ;  /* 0x3fb8aa3b14197823 */ /* 0x000fe20000000819 */
[----:B------:R-:W-:Y:S02]  /*0d10*/  FFMA R29, R22, 1.4426950216293334961, -R29 ;  /* 0x3fb8aa3b161d7823 */ /* 0x000fe4000000081d */
[----:B------:R-:W-:Y:S01]  /*0d20*/  FFMA R24, R24, 1.925963033500011079e-08, R17 ;  /* 0x32a5706018187823 */ /* 0x000fe20000000011 */
[----:B------:R-:W-:Y:S01]  /*0d30*/  FFMA R20, R20, 1.925963033500011079e-08, R25 ;  /* 0x32a5706014147823 */ /* 0x000fe20000000019 */
[----:B------:R-:W-:Y:S01]  /*0d40*/  FFMA R17, R22, 1.925963033500011079e-08, R29 ;  /* 0x32a5706016117823 */ /* 0x000fe2000000001d */
[----:B------:R-:W-:Y:S01]  /*0d50*/  FADD R25, R11, -12583039 ;  /* 0xcb40007f0b197421 */ /* 0x000fe20000000000 */
[--C-:B------:R-:W-:Y:S01]  /*0d60*/  FADD R22, R23, -R0.reuse ;  /* 0x8000000017167221 */ /* 0x100fe20000000000 */
[----:B------:R-:W-:Y:S02]  /*0d70*/  FADD R26, R21, -R0 ;  /* 0x80000000151a7221 */ /* 0x000fe40000000000 */
[----:B------:R-:W-:Y:S01]  /*0d80*/  FFMA R25, R16, 1.4426950216293334961, -R25 ;  /* 0x3fb8aa3b10197823 */ /* 0x000fe20000000819 */
[-C--:B------:R-:W-:Y:S01]  /*0d90*/  FFMA.SAT R21, R22, R15.reuse, 0.5 ;  /* 0x3f00000016157423 */ /* 0x080fe2000000200f */
[----:B------:R-:W-:Y:S01]  /*0da0*/  FFMA.SAT R23, R26, R15, 0.5 ;  /* 0x3f0000001a177423 */ /* 0x000fe2000000200f */
[----:B------:R-:W0:Y:S01]  /*0db0*/  MUFU.EX2 R20, R20 ;  /* 0x0000001400147308 */ /* 0x000e220000000800 */
[----:B------:R-:W-:Y:S01]  /*0dc0*/  FFMA R25, R16, 1.925963033500011079e-08, R25 ;  /* 0x32a5706010197823 */ /* 0x000fe20000000019 */
[-C--:B------:R-:W-:Y:S01]  /*0dd0*/  FFMA.RM R15, R21, R14.reuse, 12582913 ;  /* 0x4b400001150f7423 */ /* 0x080fe2000000400e */
[----:B------:R-:W-:-:S05]  /*0de0*/  FFMA.RM R14, R23, R14, 12582913 ;  /* 0x4b400001170e7423 */ /* 0x000fca000000400e */
[----:B------:R1:W2:Y:S01]  /*0df0*/  MUFU.EX2 R16, R27 ;  /* 0x0000001b00107308 */ /* 0x0002a20000000800 */
[----:B------:R-:W-:Y:S01]  /*0e00*/  FADD R21, R15, -12583039 ;  /* 0xcb40007f0f157421 */ /* 0x000fe20000000000 */
[----:B------:R-:W-:-:S03]  /*0e10*/  FADD R23, R14, -12583039 ;  /* 0xcb40007f0e177421 */ /* 0x000fc60000000000 */
[----:B------:R-:W-:-:S03]  /*0e20*/  FFMA R21, R22, 1.4426950216293334961, -R21 ;  /* 0x3fb8aa3b16157823 */ /* 0x000fc60000000815 */
[----:B------:R-:W3:Y:S01]  /*0e30*/  MUFU.EX2 R25, R25 ;  /* 0x0000001900197308 */ /* 0x000ee20000000800 */
[----:B-1----:R-:W-:Y:S01]  /*0e40*/  FFMA R27, R26, 1.4426950216293334961, -R23 ;  /* 0x3fb8aa3b1a1b7823 */ /* 0x002fe20000000817 */
[----:B------:R-:W-:Y:S01]  /*0e50*/  SHF.L.U32 R23, R10, 0x17, RZ ;  /* 0x000000170a177819 */ /* 0x000fe200000006ff */
[----:B------:R-:W-:Y:S01]  /*0e60*/  FFMA R21, R22, 1.925963033500011079e-08, R21 ;  /* 0x32a5706016157823 */ /* 0x000fe20000000015 */
[----:B------:R-:W-:-:S04]  /*0e70*/  SHF.L.U32 R13, R13, 0x17, RZ ;  /* 0x000000170d0d7819 */ /* 0x000fc800000006ff */
[----:B------:R-:W1:Y:S01]  /*0e80*/  MUFU.EX2 R24, R24 ;  /* 0x0000001800187308 */ /* 0x000e620000000800 */
[----:B0-----:R-:W-:Y:S01]  /*0e90*/  FMUL R23, R23, R20 ;  /* 0x0000001417177220 */ /* 0x001fe20000400000 */
[----:B------:R-:W-:Y:S01]  /*0ea0*/  FADD R10, R12, R3 ;  /* 0x000000030c0a7221 */ /* 0x000fe20000000000 */
[----:B------:R-:W-:Y:S01]  /*0eb0*/  FFMA R27, R26, 1.925963033500011079e-08, R27 ;  /* 0x32a570601a1b7823 */ /* 0x000fe2000000001b */
[----:B--2---:R-:W-:-:S04]  /*0ec0*/  FMUL R13, R13, R16 ;  /* 0x000000100d0d7220 */ /* 0x004fc80000400000 */
[----:B------:R-:W0:Y:S01]  /*0ed0*/  MUFU.EX2 R17, R17 ;  /* 0x0000001100117308 */ /* 0x000e220000000800 */
[----:B------:R-:W-:Y:S01]  /*0ee0*/  FADD R10, R10, R23 ;  /* 0x000000170a0a7221 */ /* 0x000fe20000000000 */
[----:B------:R-:W-:Y:S01]  /*0ef0*/  IMAD.SHL.U32 R16, R11, 0x800000, RZ ;  /* 0x008000000b107824 */ /* 0x000fe200078e00ff */
[----:B------:R-:W-:-:S05]  /*0f00*/  SHF.L.U32 R19, R19, 0x17, RZ ;  /* 0x0000001713137819 */ /* 0x000fca00000006ff */
[----:B------:R-:W2:Y:S01]  /*0f10*/  MUFU.EX2 R21, R21 ;  /* 0x0000001500157308 */ /* 0x000ea20000000800 */
[----:B------:R-:W-:Y:S01]  /*0f20*/  FADD R10, R10, R13 ;  /* 0x0000000d0a0a7221 */ /* 0x000fe20000000000 */
[----:B---3--:R-:W-:-:S06]  /*0f30*/  FMUL R25, R16, R25 ;  /* 0x0000001910197220 */ /* 0x008fcc0000400000 */
[----:B------:R-:W3:Y:S01]  /*0f40*/  MUFU.EX2 R3, R27 ;  /* 0x0000001b00037308 */ /* 0x000ee20000000800 */
[----:B------:R-:W-:Y:S01]  /*0f50*/  SHF.L.U32 R18, R18, 0x17, RZ ;  /* 0x0000001712127819 */ /* 0x000fe200000006ff */
[----:B-1----:R-:W-:Y:S01]  /*0f60*/  FMUL R19, R19, R24 ;  /* 0x0000001813137220 */ /* 0x002fe20000400000 */
[----:B------:R-:W-:Y:S01]  /*0f70*/  FADD R10, R10, R25 ;  /* 0x000000190a0a7221 */ /* 0x000fe20000000000 */
[----:B------:R-:W-:Y:S02]  /*0f80*/  SHF.L.U32 R20, R15, 0x17, RZ ;  /* 0x000000170f147819 */ /* 0x000fe400000006ff */
[----:B0-----:R-:W-:Y:S01]  /*0f90*/  FMUL R17, R18, R17 ;  /* 0x0000001112117220 */ /* 0x001fe20000400000 */
[----:B------:R-:W-:Y:S01]  /*0fa0*/  FADD R10, R10, R19 ;  /* 0x000000130a0a7221 */ /* 0x000fe20000000000 */
[----:B------:R-:W-:Y:S01]  /*0fb0*/  SHF.L.U32 R14, R14, 0x17, RZ ;  /* 0x000000170e0e7819 */ /* 0x000fe200000006ff */
[----:B--2---:R-:W-:Y:S02]  /*0fc0*/  FMUL R21, R20, R21 ;  /* 0x0000001514157220 */ /* 0x004fe40000400000 */
[----:B------:R-:W-:Y:S01]  /*0fd0*/  FADD R10, R10, R17 ;  /* 0x000000110a0a7221 */ /* 0x000fe20000000000 */
[----:B------:R-:W-:Y:S03]  /*0fe0*/  STS [R8+-0x10], R12 ;  /* 0xfffff00c08007388 */ /* 0x000fe60000000800 */
[----:B------:R-:W-:Y:S01]  /*0ff0*/  FADD R10, R10, R21 ;  /* 0x000000150a0a7221 */ /* 0x000fe20000000000 */
[----:B---3--:R-:W-:Y:S01]  /*1000*/  FMUL R11, R14, R3 ;  /* 0x000000030e0b7220 */ /* 0x008fe20000400000 */
[----:B------:R-:W-:Y:S03]  /*1010*/  STS [R8+-0xc], R23 ;  /* 0xfffff41708007388 */ /* 0x000fe60000000800 */
[----:B------:R-:W-:Y:S01]  /*1020*/  FADD R3, R10, R11 ;  /* 0x0000000b0a037221 */ /* 0x000fe20000000000 */
[----:B------:R-:W-:Y:S04]  /*1030*/  STS [R8+-0x8], R13 ;  /* 0xfffff80d08007388 */ /* 0x000fe80000000800 */
[----:B------:R-:W-:Y:S04]  /*1040*/  STS [R8+-0x4], R25 ;  /* 0xfffffc1908007388 */ /* 0x000fe80000000800 */
[----:B------:R-:W-:Y:S04]  /*1050*/  STS [R8], R19 ;  /* 0x0000001308007388 */ /* 0x000fe80000000800 */
[----:B------:R-:W-:Y:S04]  /*1060*/  STS [R8+0x4], R17 ;  /* 0x0000041108007388 */ /* 0x000fe80000000800 */
[----:B------:R-:W-:Y:S04]  /*1070*/  STS [R8+0x8], R21 ;  /* 0x0000081508007388 */ /* 0x000fe80000000800 */
[----:B------:R0:W-:Y:S02]  /*1080*/  STS [R8+0xc], R11 ;  /* 0x00000c0b08007388 */ /* 0x0001e40000000800 */
[----:B0-----:R-:W-:Y:S01]  /*1090*/  IADD3 R8, PT, PT, R8, 0x20, RZ ;  /* 0x0000002008087810 */ /* 0x001fe20007ffe0ff */
[----:B------:R-:W-:Y:S06]  /*10a0*/  BRA.U UP1, `(.L_x_36) ;  /* 0xfffffff901607547 */ /* 0x000fec000b83ffff */
.L_x_35:
[----:B------:R-:W-:Y:S05]  /*10b0*/  BRA.U !UP0, `(.L_x_34) ;  /* 0x0000000508e47547 */ /* 0x000fea000b800000 */
[----:B------:R-:W0:Y:S01]  /*10c0*/  LDCU UR4, c[0x0][0x388] ;  /* 0x00007100ff0477ac */ /* 0x000e220008000800 */
[----:B------:R-:W-:Y:S02]  /*10d0*/  UISETP.GE.U32.AND UP0, UPT, UR7, 0x4, UPT ;  /* 0x000000040700788c */ /* 0x000fe4000bf06070 */
[----:B0-----:R-:W-:-:S04]  /*10e0*/  ULOP3.LUT UR10, UR4, 0x3, URZ, 0xc0, !UPT ;  /* 0x00000003040a7892 */ /* 0x001fc8000f8ec0ff */
[----:B------:R-:W-:-:S03]  /*10f0*/  UISETP.NE.AND UP1, UPT, UR10, URZ, UPT ;  /* 0x000000ff0a00728c */ /* 0x000fc6000bf25270 */
[----:B------:R-:W-:Y:S08]  /*1100*/  BRA.U !UP0, `(.L_x_37) ;  /* 0x0000000108e47547 */ /* 0x000ff0000b800000 */
[----:B------:R-:W-:-:S05]  /*1110*/  IMAD.WIDE.U32 R14, R9, 0x4, R4 ;  /* 0x00000004090e7825 */ /* 0x000fca00078e0004 */
[----:B------:R-:W2:Y:S04]  /*1120*/  LDG.E R7, desc[UR8][R14.64] ;  /* 0x000000080e077981 */ /* 0x000ea8000c1e1900 */
[----:B------:R-:W3:Y:S04]  /*1130*/  LDG.E R13, desc[UR8][R14.64+0x4] ;  /* 0x000004080e0d7981 */ /* 0x000ee8000c1e1900 */
[----:B------:R-:W4:Y:S04]  /*1140*/  LDG.E R17, desc[UR8][R14.64+0x8] ;  /* 0x000008080e117981 */ /* 0x000f28000c1e1900 */
[----:B------:R-:W4:Y:S01]  /*1150*/  LDG.E R19, desc[UR8][R14.64+0xc] ;  /* 0x00000c080e137981 */ /* 0x000f22000c1e1900 */
[----:B------:R-:W-:-:S02]  /*1160*/  HFMA2 R11, -RZ, RZ, 3.7421875, 0 ;  /* 0x437c0000ff0b7431 */ /* 0x000fc400000001ff */
[----:B------:R-:W-:Y:S01]  /*1170*/  IMAD.MOV.U32 R21, RZ, RZ, 0x3bbb989d ;  /* 0x3bbb989dff157424 */ /* 0x000fe200078e00ff */
[----:B------:R-:W0:Y:S01]  /*1180*/  S2UR UR6, SR_CgaCtaId ;  /* 0x00000000000679c3 */ /* 0x000e220000008800 */
[----:B------:R-:W-:Y:S02]  /*1190*/  UMOV UR5, 0x400 ;  /* 0x0000040000057882 */ /* 0x000fe40000000000 */
[----:B0-----:R-:W-:Y:S01]  /*11a0*/  ULEA UR5, UR6, UR5, 0x18 ;  /* 0x0000000506057291 */ /* 0x001fe2000f8ec0ff */
[----:B--2--5:R-:W-:-:S04]  /*11b0*/  FADD R8, R7, -R0 ;  /* 0x8000000007087221 */ /* 0x024fc80000000000 */
[----:B------:R-:W-:Y:S01]  /*11c0*/  FFMA.SAT R6, R8, R21, 0.5 ;  /* 0x3f00000008067423 */ /* 0x000fe20000002015 */
[----:B---3--:R-:W-:-:S03]  /*11d0*/  FADD R16, R13, -R0 ;  /* 0x800000000d107221 */ /* 0x008fc60000000000 */
[----:B------:R-:W-:Y:S01]  /*11e0*/  FFMA.RM R7, R6, R11, 12582913 ;  /* 0x4b40000106077423 */ /* 0x000fe2000000400b */
[----:B------:R-:W-:Y:S01]  /*11f0*/  FFMA.SAT R6, R16, R21, 0.5 ;  /* 0x3f00000010067423 */ /* 0x000fe20000002015 */
[--C-:B----4-:R-:W-:Y:S01]  /*1200*/  FADD R12, R17, -R0.reuse ;  /* 0x80000000110c7221 */ /* 0x110fe20000000000 */
[----:B------:R-:W-:Y:S02]  /*1210*/  FADD R19, R19, -R0 ;  /* 0x8000000013137221 */ /* 0x000fe40000000000 */
[----:B------:R-:W-:Y:S01]  /*1220*/  FFMA.RM R6, R6, R11, 12582913 ;  /* 0x4b40000106067423 */ /* 0x000fe2000000400b */
[----:B------:R-:W-:Y:S01]  /*1230*/  FADD R13, R7, -12583039 ;  /* 0xcb40007f070d7421 */ /* 0x000fe20000000000 */
[-C--:B------:R-:W-:Y:S01]  /*1240*/  FFMA.SAT R10, R12, R21.reuse, 0.5 ;  /* 0x3f0000000c0a7423 */ /* 0x080fe20000002015 */
[----:B------:R-:W-:Y:S01]  /*1250*/  FFMA.SAT R14, R19, R21, 0.5 ;  /* 0x3f000000130e7423 */ /* 0x000fe20000002015 */
[----:B------:R-:W-:Y:S01]  /*1260*/  FADD R15, R6, -12583039 ;  /* 0xcb40007f060f7421 */ /* 0x000fe20000000000 */
[----:B------:R-:W-:Y:S01]  /*1270*/  FFMA R13, R8, 1.4426950216293334961, -R13 ;  /* 0x3fb8aa3b080d7823 */ /* 0x000fe2000000080d */
[-C--:B------:R-:W-:Y:S01]  /*1280*/  FFMA.RM R10, R10, R11.reuse, 12582913 ;  /* 0x4b4000010a0a7423 */ /* 0x080fe2000000400b */
[----:B------:R-:W-:Y:S01]  /*1290*/  FFMA.RM R14, R14, R11, 12582913 ;  /* 0x4b4000010e0e7423 */ /* 0x000fe2000000400b */
[----:B------:R-:W-:Y:S01]  /*12a0*/  FFMA R15, R16, 1.4426950216293334961, -R15 ;  /* 0x3fb8aa3b100f7823 */ /* 0x000fe2000000080f */
[----:B------:R-:W-:Y:S01]  /*12b0*/  FFMA R8, R8, 1.925963033500011079e-08, R13 ;  /* 0x32a5706008087823 */ /* 0x000fe2000000000d */
[----:B------:R-:W-:Y:S01]  /*12c0*/  FADD R13, R10, -12583039 ;  /* 0xcb40007f0a0d7421 */ /* 0x000fe20000000000 */
[----:B------:R-:W-:Y:S01]  /*12d0*/  SHF.L.U32 R11, R7, 0x17, RZ ;  /* 0x00000017070b7819 */ /* 0x000fe200000006ff */
[----:B------:R-:W-:Y:S01]  /*12e0*/  FFMA R15, R16, 1.925963033500011079e-08, R15 ;  /* 0x32a57060100f7823 */ /* 0x000fe2000000000f */
[----:B------:R-:W-:Y:S01]  /*12f0*/  FADD R16, R14, -12583039 ;  /* 0xcb40007f0e107421 */ /* 0x000fe20000000000 */
[----:B------:R-:W-:Y:S01]  /*1300*/  FFMA R13, R12, 1.4426950216293334961, -R13 ;  /* 0x3fb8aa3b0c0d7823 */ /* 0x000fe2000000080d */
[----:B------:R-:W0:Y:S01]  /*1310*/  MUFU.EX2 R8, R8 ;  /* 0x0000000800087308 */ /* 0x000e220000000800 */
[----:B------:R-:W-:Y:S01]  /*1320*/  SHF.L.U32 R6, R6, 0x17, RZ ;  /* 0x0000001706067819 */ /* 0x000fe200000006ff */
[----:B------:R-:W-:Y:S01]  /*1330*/  FFMA R16, R19, 1.4426950216293334961, -R16 ;  /* 0x3fb8aa3b13107823 */ /* 0x000fe20000000810 */
[----:B------:R-:W-:Y:S01]  /*1340*/  FFMA R13, R12, 1.925963033500011079e-08, R13 ;  /* 0x32a570600c0d7823 */ /* 0x000fe2000000000d */
[----:B------:R-:W-:-:S02]  /*1350*/  SHF.L.U32 R10, R10, 0x17, RZ ;  /* 0x000000170a0a7819 */ /* 0x000fc400000006ff */
[----:B------:R-:W-:Y:S01]  /*1360*/  FFMA R16, R19, 1.925963033500011079e-08, R16 ;  /* 0x32a5706013107823 */ /* 0x000fe20000000010 */
[----:B------:R-:W-:Y:S01]  /*1370*/  SHF.L.U32 R14, R14, 0x17, RZ ;  /* 0x000000170e0e7819 */ /* 0x000fe200000006ff */
[----:B------:R-:W1:Y:S01]  /*1380*/  MUFU.EX2 R15, R15 ;  /* 0x0000000f000f7308 */ /* 0x000e620000000800 */
[----:B------:R-:W-:Y:S02]  /*1390*/  IADD3 R7, PT, PT, R2, R9, RZ ;  /* 0x0000000902077210 */ /* 0x000fe40007ffe0ff */
[----:B------:R-:W-:Y:S02]  /*13a0*/  IADD3 R9, PT, PT, R9, 0x4, RZ ;  /* 0x0000000409097810 */ /* 0x000fe40007ffe0ff */
[----:B------:R-:W-:-:S03]  /*13b0*/  LEA R7, R7, UR5, 0x2 ;  /* 0x0000000507077c11 */ /* 0x000fc6000f8e10ff */
[----:B------:R-:W2:Y:S01]  /*13c0*/  MUFU.EX2 R13, R13 ;  /* 0x0000000d000d7308 */ /* 0x000ea20000000800 */
[----:B0-----:R-:W-:-:S04]  /*13d0*/  FMUL R8, R11, R8 ;  /* 0x000000080b087220 */ /* 0x001fc80000400000 */
[----:B------:R-:W-:Y:S01]  /*13e0*/  FADD R3, R3, R8 ;  /* 0x0000000803037221 */ /* 0x000fe20000000000 */
[----:B------:R0:W-:Y:S02]  /*13f0*/  STS [R7], R8 ;  /* 0x0000000807007388 */ /* 0x0001e40000000800 */
[----:B------:R-:W3:Y:S01]  /*1400*/  MUFU.EX2 R17, R16 ;  /* 0x0000001000117308 */ /* 0x000ee20000000800 */
[----:B-1----:R-:W-:-:S04]  /*1410*/  FMUL R6, R6, R15 ;  /* 0x0000000f06067220 */ /* 0x002fc80000400000 */
[----:B------:R-:W-:Y:S01]  /*1420*/  FADD R3, R3, R6 ;  /* 0x0000000603037221 */ /* 0x000fe20000000000 */
[----:B------:R0:W-:Y:S01]  /*1430*/  STS [R7+0x4], R6 ;  /* 0x0000040607007388 */ /* 0x0001e20000000800 */
[----:B--2---:R-:W-:-:S04]  /*1440*/  FMUL R10, R10, R13 ;  /* 0x0000000d0a0a7220 */ /* 0x004fc80000400000 */
[----:B------:R-:W-:Y:S01]  /*1450*/  FADD R3, R3, R10 ;  /* 0x0000000a03037221 */ /* 0x000fe20000000000 */
[----:B------:R0:W-:Y:S01]  /*1460*/  STS [R7+0x8], R10 ;  /* 0x0000080a07007388 */ /* 0x0001e20000000800 */
[----:B---3--:R-:W-:-:S04]  /*1470*/  FMUL R14, R14, R17 ;  /* 0x000000110e0e7220 */ /* 0x008fc80000400000 */
[----:B------:R-:W-:Y:S01]  /*1480*/  FADD R3, R3, R14 ;  /* 0x0000000e03037221 */ /* 0x000fe20000000000 */
[----:B------:R0:W-:Y:S06]  /*1490*/  STS [R7+0xc], R14 ;  /* 0x00000c0e07007388 */ /* 0x0001ec0000000800 */
.L_x_37:
[----:B------:R-:W-:Y:S05]  /*14a0*/  BRA.U !UP1, `(.L_x_34) ;  /* 0x0000000109e87547 */ /* 0x000fea000b800000 */
[----:B------:R-:W-:Y:S02]  /*14b0*/  UISETP.NE.AND UP0, UPT, UR10, 0x1, UPT ;  /* 0x000000010a00788c */ /* 0x000fe4000bf05270 */
[----:B------:R-:W-:-:S04]  /*14c0*/  ULOP3.LUT UR4, UR4, 0x1, URZ, 0xc0, !UPT ;  /* 0x0000000104047892 */ /* 0x000fc8000f8ec0ff */
[----:B------:R-:W-:-:S03]  /*14d0*/  UISETP.NE.U32.AND UP1, UPT, UR4, 0x1, UPT ;  /* 0x000000010400788c */ /* 0x000fc6000bf25070 */
[----:B------:R-:W-:Y:S08]  /*14e0*/  BRA.U !UP0, `(.L_x_38) ;  /* 0x0000000108847547 */ /* 0x000ff0000b800000 */
[----:B0-----:R-:W-:-:S05]  /*14f0*/  IMAD.WIDE.U32 R6, R9, 0x4, R4 ;  /* 0x0000000409067825 */ /* 0x001fca00078e0004 */
[----:B------:R-:W2:Y:S04]  /*1500*/  LDG.E R15, desc[UR8][R6.64+0x4] ;  /* 0x00000408060f7981 */ /* 0x000ea8000c1e1900 */
[----:B------:R-:W3:Y:S01]  /*1510*/  LDG.E R11, desc[UR8][R6.64] ;  /* 0x00000008060b7981 */ /* 0x000ee2000c1e1900 */
[----:B------:R-:W-:Y:S01]  /*1520*/  IMAD.MOV.U32 R8, RZ, RZ, 0x3bbb989d ;  /* 0x3bbb989dff087424 */ /* 0x000fe200078e00ff */
[----:B------:R-:W-:Y:S01]  /*1530*/  MOV R13, 0x437c0000 ;  /* 0x437c0000000d7802 */ /* 0x000fe20000000f00 */
[----:B------:R-:W0:Y:S01]  /*1540*/  S2UR UR5, SR_CgaCtaId ;  /* 0x00000000000579c3 */ /* 0x000e220000008800 */
[----:B------:R-:W-:Y:S02]  /*1550*/  UMOV UR4, 0x400 ;  /* 0x0000040000047882 */ /* 0x000fe40000000000 */
[----:B0-----:R-:W-:Y:S01]  /*1560*/  ULEA UR4, UR5, UR4, 0x18 ;  /* 0x0000000405047291 */ /* 0x001fe2000f8ec0ff */
[--C-:B--2--5:R-:W-:Y:S01]  /*1570*/  FADD R15, R15, -R0.reuse ;  /* 0x800000000f0f7221 */ /* 0x124fe20000000000 */
[----:B---3--:R-:W-:-:S03]  /*1580*/  FADD R11, R11, -R0 ;  /* 0x800000000b0b7221 */ /* 0x008fc60000000000 */
[-C--:B------:R-:W-:Y:S01]  /*1590*/  FFMA.SAT R12, R15, R8.reuse, 0.5 ;  /* 0x3f0000000f0c7423 */ /* 0x080fe20000002008 */
[----:B------:R-:W-:-:S03]  /*15a0*/  FFMA.SAT R10, R11, R8, 0.5 ;  /* 0x3f0000000b0a7423 */ /* 0x000fc60000002008 */
[-C--:B------:R-:W-:Y:S01]  /*15b0*/  FFMA.RM R12, R12, R13.reuse, 12582913 ;  /* 0x4b4000010c0c7423 */ /* 0x080fe2000000400d */
[----:B------:R-:W-:-:S03]  /*15c0*/  FFMA.RM R10, R10, R13, 12582913 ;  /* 0x4b4000010a0a7423 */ /* 0x000fc6000000400d */
[----:B------:R-:W-:Y:S01]  /*15d0*/  FADD R6, R12, -12583039 ;  /* 0xcb40007f0c067421 */ /* 0x000fe20000000000 */
[----:B------:R-:W-:-:S03]  /*15e0*/  FADD R8, R10, -12583039 ;  /* 0xcb40007f0a087421 */ /* 0x000fc60000000000 */
[----:B------:R-:W-:Y:S01]  /*15f0*/  FFMA R6, R15, 1.4426950216293334961, -R6 ;  /* 0x3fb8aa3b0f067823 */ /* 0x000fe20000000806 */
[----:B------:R-:W-:-:S03]  /*1600*/  FFMA R8, R11, 1.4426950216293334961, -R8 ;  /* 0x3fb8aa3b0b087823 */ /* 0x000fc60000000808 */
[----:B------:R-:W-:Y:S01]  /*1610*/  FFMA R15, R15, 1.925963033500011079e-08, R6 ;  /* 0x32a570600f0f7823 */ /* 0x000fe20000000006 */
[----:B------:R-:W-:-:S05]  /*1620*/  FFMA R8, R11, 1.925963033500011079e-08, R8 ;  /* 0x32a570600b087823 */ /* 0x000fca0000000008 */
[----:B------:R-:W0:Y:S08]  /*1630*/  MUFU.EX2 R15, R15 ;  /* 0x0000000f000f7308 */ /* 0x000e300000000800 */
[----:B------:R-:W1:Y:S01]  /*1640*/  MUFU.EX2 R7, R8 ;  /* 0x0000000800077308 */ /* 0x000e620000000800 */
[----:B------:R-:W-:Y:S02]  /*1650*/  SHF.L.U32 R10, R10, 0x17, RZ ;  /* 0x000000170a0a7819 */ /* 0x000fe400000006ff */
[----:B------:R-:W-:-:S02]  /*1660*/  SHF.L.U32 R12, R12, 0x17, RZ ;  /* 0x000000170c0c7819 */ /* 0x000fc400000006ff */
[----:B------:R-:W-:-:S03]  /*1670*/  IADD3 R6, PT, PT, R2, R9, RZ ;  /* 0x0000000902067210 */ /* 0x000fc60007ffe0ff */
[----:B0-----:R-:W-:Y:S01]  /*1680*/  FMUL R12, R12, R15 ;  /* 0x0000000f0c0c7220 */ /* 0x001fe20000400000 */
[----:B-1----:R-:W-:Y:S01]  /*1690*/  FMUL R10, R10, R7 ;  /* 0x000000070a0a7220 */ /* 0x002fe20000400000 */
[----:B------:R-:W-:-:S05]  /*16a0*/  LEA R7, R6, UR4, 0x2 ;  /* 0x0000000406077c11 */ /* 0x000fca000f8e10ff */
[----:B------:R1:W-:Y:S04]  /*16b0*/  STS [R7], R10 ;  /* 0x0000000a07007388 */ /* 0x0003e80000000800 */
[----:B------:R1:W-:Y:S01]  /*16c0*/  STS [R7+0x4], R12 ;  /* 0x0000040c07007388 */ /* 0x0003e20000000800 */
[----:B------:R-:W-:Y:S01]  /*16d0*/  FADD R3, R3, R10 ;  /* 0x0000000a03037221 */ /* 0x000fe20000000000 */
[----:B------:R-:W-:-:S03]  /*16e0*/  IADD3 R9, PT, PT, R9, 0x2, RZ ;  /* 0x0000000209097810 */ /* 0x000fc60007ffe0ff */
[----:B------:R-:W-:-:S07]  /*16f0*/  FADD R3, R3, R12 ;  /* 0x0000000c03037221 */ /* 0x000fce0000000000 */
.L_x_38:
[----:B------:R-:W-:Y:S05]  /*1700*/  BRA.U UP1, `(.L_x_34) ;  /* 0x0000000101507547 */ /* 0x000fea000b800000 */
[----:B01----:R-:W-:-:S06]  /*1710*/  IMAD.WIDE.U32 R6, R9, 0x4, R4 ;  /* 0x0000000409067825 */ /* 0x003fcc00078e0004 */
[----:B------:R-:W2:Y:S01]  /*1720*/  LDG.E R7, desc[UR8][R6.64] ;  /* 0x0000000806077981 */ /* 0x000ea2000c1e1900 */
[----:B------:R-:W-:Y:S01]  /*1730*/  HFMA2 R11, -RZ, RZ, 0.96630859375, -0.0022525787353515625 ;  /* 0x3bbb989dff0b7431 */ /* 0x000fe200000001ff */
[----:B------:R-:W-:Y:S01]  /*1740*/  MOV R13, 0x437c0000 ;  /* 0x437c0000000d7802 */ /* 0x000fe20000000f00 */
[----:B------:R-:W0:Y:S01]  /*1750*/  S2UR UR5, SR_CgaCtaId ;  /* 0x00000000000579c3 */ /* 0x000e220000008800 */
[----:B------:R-:W-:Y:S01]  /*1760*/  UMOV UR4, 0x400 ;  /* 0x0000040000047882 */ /* 0x000fe20000000000 */
[----:B------:R-:W-:Y:S01]  /*1770*/  IMAD.IADD R9, R2, 0x1, R9 ;  /* 0x0000000102097824 */ /* 0x000fe200078e0209 */
[----:B0-----:R-:W-:-:S06]  /*1780*/  ULEA UR4, UR5, UR4, 0x18 ;  /* 0x0000000405047291 */ /* 0x001fcc000f8ec0ff */
[----:B------:R-:W-:Y:S01]  /*1790*/  LEA R9, R9, UR4, 0x2 ;  /* 0x0000000409097c11 */ /* 0x000fe2000f8e10ff */
[----:B--2--5:R-:W-:-:S04]  /*17a0*/  FADD R0, R7, -R0 ;  /* 0x8000000007007221 */ /* 0x024fc80000000000 */
[----:B------:R-:W-:-:S04]  /*17b0*/  FFMA.SAT R8, R0, R11, 0.5 ;  /* 0x3f00000000087423 */ /* 0x000fc8000000200b */
[----:B------:R-:W-:-:S04]  /*17c0*/  FFMA.RM R8, R8, R13, 12582913 ;  /* 0x4b40000108087423 */ /* 0x000fc8000000400d */
[C---:B------:R-:W-:Y:S01]  /*17d0*/  FADD R11, R8.reuse, -12583039 ;  /* 0xcb40007f080b7421 */ /* 0x040fe20000000000 */
[----:B------:R-:W-:-:S03]  /*17e0*/  SHF.L.U32 R8, R8, 0x17, RZ ;  /* 0x0000001708087819 */ /* 0x000fc600000006ff */
[----:B------:R-:W-:-:S04]  /*17f0*/  FFMA R11, R0, 1.4426950216293334961, -R11 ;  /* 0x3fb8aa3b000b7823 */ /* 0x000fc8000000080b */
[----:B------:R-:W-:-:S06]  /*1800*/  FFMA R11, R0, 1.925963033500011079e-08, R11 ;  /* 0x32a57060000b7823 */ /* 0x000fcc000000000b */
[----:B------:R-:W0:Y:S02]  /*1810*/  MUFU.EX2 R11, R11 ;  /* 0x0000000b000b7308 */ /* 0x000e240000000800 */
[----:B0-----:R-:W-:-:S04]  /*1820*/  FMUL R8, R8, R11 ;  /* 0x0000000b08087220 */ /* 0x001fc80000400000 */
[----:B------:R-:W-:Y:S01]  /*1830*/  FADD R3, R3, R8 ;  /* 0x0000000803037221 */ /* 0x000fe20000000000 */
[----:B------:R2:W-:Y:S06]  /*1840*/  STS [R9], R8 ;  /* 0x0000000809007388 */ /* 0x0005ec0000000800 */
.L_x_34:
[----:B-----5:R-:W3:Y:S02]  /*1850*/  LDC R0, c[0x0][0x388] ;  /* 0x0000e200ff007b82 */ /* 0x020ee40000000800 */
[----:B---3--:R-:W-:-:S13]  /*1860*/  ISETP.GE.AND P0, PT, R0, 0x1, PT ;  /* 0x000000010000780c */ /* 0x008fda0003f06270 */
[----:B------:R-:W-:Y:S05]  /*1870*/  @!P0 EXIT ;  /* 0x000000000000894d */ /* 0x000fea0003800000 */
[C---:B------:R-:W-:Y:S01]  /*1880*/  ISETP.GE.U32.AND P0, PT, R0.reuse, 0x8, PT ;  /* 0x000000080000780c */ /* 0x040fe20003f06070 */
[----:B--2---:R-:W-:Y:S01]  /*1890*/  HFMA2 R9, -RZ, RZ, 0, 0 ;  /* 0x00000000ff097431 */ /* 0x004fe200000001ff */
[----:B------:R-:W-:-:S11]  /*18a0*/  LOP3.LUT R18, R0, 0x7, RZ, 0xc0, !PT ;  /* 0x0000000700127812 */ /* 0x000fd600078ec0ff */
[----:B------:R-:W-:Y:S05]  /*18b0*/  @!P0 BRA `(.L_x_39) ;  /* 0x0000000800308947 */ /* 0x000fea0003800000 */
[----:B------:R-:W2:Y:S01]  /*18c0*/  S2UR UR5, SR_CgaCtaId ;  /* 0x00000000000579c3 */ /* 0x000ea20000008800 */
[----:B------:R-:W-:Y:S01]  /*18d0*/  UMOV UR4, 0x400 ;  /* 0x0000040000047882 */ /* 0x000fe20000000000 */
[----:B-1----:R-:W-:Y:S02]  /*18e0*/  IADD3 R12, P0, PT, R4, 0x10, RZ ;  /* 0x00000010040c7810 */ /* 0x002fe40007f1e0ff */
[----:B------:R-:W-:Y:S02]  /*18f0*/  LOP3.LUT R9, R0, 0x7ffffff8, RZ, 0xc0, !PT ;  /* 0x7ffffff800097812 */ /* 0x000fe400078ec0ff */
[----:B------:R-:W-:Y:S02]  /*1900*/  IADD3.X R15, PT, PT, RZ, R5, RZ, P0, !PT ;  /* 0x00000005ff0f7210 */ /* 0x000fe400007fe4ff */
[----:B0-----:R-:W-:Y:S01]  /*1910*/  IADD3 R10, PT, PT, -R9, RZ, RZ ;  /* 0x000000ff090a7210 */ /* 0x001fe20007ffe1ff */
[----:B--2---:R-:W-:-:S06]  /*1920*/  ULEA UR4, UR5, UR4, 0x18 ;  /* 0x0000000405047291 */ /* 0x004fcc000f8ec0ff */
[----:B------:R-:W-:-:S04]  /*1930*/  LEA R8, R2, UR4, 0x2 ;  /* 0x0000000402087c11 */ /* 0x000fc8000f8e10ff */
[----:B------:R-:W-:-:S07]  /*1940*/  IADD3 R8, PT, PT, R8, 0x10, RZ ;  /* 0x0000001008087810 */ /* 0x000fce0007ffe0ff */
.L_x_56:
[----:B------:R-:W0:Y:S01]  /*1950*/  LDS R0, [R8+-0x10] ;  /* 0xfffff00008007984 */ /* 0x000e220000000800 */
[----:B--2---:R-:W1:Y:S01]  /*1960*/  MUFU.RCP R6, R3 ;  /* 0x0000000300067308 */ /* 0x004e620000001000 */
[----:B------:R-:W-:Y:S01]  /*1970*/  IADD3 R10, PT, PT, R10, 0x8, RZ ;  /* 0x000000080a0a7810 */ /* 0x000fe20007ffe0ff */
[----:B------:R-:W-:Y:S03]  /*1980*/  BSSY.RECONVERGENT B2, `(.L_x_40) ;  /* 0x000000d000027945 */ /* 0x000fe60003800200 */
[----:B------:R-:W-:Y:S01]  /*1990*/  ISETP.NE.AND P2, PT, R10, RZ, PT ;  /* 0x000000ff0a00720c */ /* 0x000fe20003f45270 */
[----:B-1----:R-:W-:-:S04]  /*19a0*/  FFMA R7, R6, -R3, 1 ;  /* 0x3f80000006077423 */ /* 0x002fc80000000803 */
[----:B------:R-:W-:Y:S01]  /*19b0*/  FFMA R7, R6, R7, R6 ;  /* 0x0000000706077223 */ /* 0x000fe20000000006 */
[----:B0-----:R-:W0:Y:S03]  /*19c0*/  FCHK P0, R0, R3 ;  /* 0x0000000300007302 */ /* 0x001e260000000000 */
[----:B------:R-:W-:-:S04]  /*19d0*/  FFMA R6, R0, R7, RZ ;  /* 0x0000000700067223 */ /* 0x000fc800000000ff */
[----:B------:R-:W-:-:S04]  /*19e0*/  FFMA R11, R6, -R3, R0 ;  /* 0x80000003060b7223 */ /* 0x000fc80000000000 */
[----:B------:R-:W-:Y:S01]  /*19f0*/  FFMA R11, R7, R11, R6 ;  /* 0x0000000b070b7223 */ /* 0x000fe20000000006 */
[----:B------:R-:W-:Y:S01]  /*1a00*/  MOV R6, R12 ;  /* 0x0000000c00067202 */ /* 0x000fe20000000f00 */
[----:B------:R-:W-:Y:S01]  /*1a10*/  IMAD.MOV.U32 R7, RZ, RZ, R15 ;  /* 0x000000ffff077224 */ /* 0x000fe200078e000f */
[----:B0-----:R-:W-:Y:S06]  /*1a20*/  @!P0 BRA `(.L_x_41) ;  /* 0x0000000000088947 */ /* 0x001fec0003800000 */
[----:B------:R-:W-:-:S07]  /*1a30*/  MOV R12, 0x1a50 ;  /* 0x00001a50000c7802 */ /* 0x000fce0000000f00 */
[----:B------:R-:W-:Y:S05]  /*1a40*/  CALL.REL.NOINC `($__internal_2_$__cuda_sm3x_div_rn_noftz_f32_slowpath) ;  /* 0x00000010000c7944 */ /* 0x000fea0003c00000 */
.L_x_41:
[----:B------:R-:W-:Y:S05]  /*1a50*/  BSYNC.RECONVERGENT B2 ;  /* 0x0000000000027941 */ /* 0x000fea0003800200 */
.L_x_40:
[----:B------:R-:W0:Y:S01]  /*1a60*/  LDS R15, [R8+-0xc] ;  /* 0xfffff400080f7984 */ /* 0x000e220000000800 */
[----:B------:R-:W1:Y:S01]  /*1a70*/  MUFU.RCP R0, R3 ;  /* 0x0000000300007308 */ /* 0x000e620000001000 */
[----:B------:R-:W-:Y:S02]  /*1a80*/  BSSY.RECONVERGENT B2, `(.L_x_42) ;  /* 0x000000d000027945 */ /* 0x000fe40003800200 */
[----:B------:R2:W-:Y:S01]  /*1a90*/  STG.E desc[UR8][R6.64+-0x10], R11 ;  /* 0xfffff00b06007986 */ /* 0x0005e2000c101908 */
[----:B-1----:R-:W-:-:S04]  /*1aa0*/  FFMA R13, R0, -R3, 1 ;  /* 0x3f800000000d7423 */ /* 0x002fc80000000803 */
[----:B------:R-:W-:Y:S01]  /*1ab0*/  FFMA R0, R0, R13, R0 ;  /* 0x0000000d00007223 */ /* 0x000fe20000000000 */
[----:B0-----:R-:W0:Y:S03]  /*1ac0*/  FCHK P0, R15, R3 ;  /* 0x000000030f007302 */ /* 0x001e260000000000 */
[----:B------:R-:W-:-:S04]  /*1ad0*/  FFMA R12, R0, R15, RZ ;  /* 0x0000000f000c7223 */ /* 0x000fc800000000ff */
[----:B------:R-:W-:-:S04]  /*1ae0*/  FFMA R13, R12, -R3, R15 ;  /* 0x800000030c0d7223 */ /* 0x000fc8000000000f */
[----:B------:R-:W-:Y:S01]  /*1af0*/  FFMA R13, R0, R13, R12 ;  /* 0x0000000d000d7223 */ /* 0x000fe2000000000c */
[----:B0-2---:R-:W-:Y:S06]  /*1b00*/  @!P0 BRA `(.L_x_43) ;  /* 0x0000000000108947 */ /* 0x005fec0003800000 */
[----:B------:R-:W-:Y:S02]  /*1b10*/  MOV R0, R15 ;  /* 0x0000000f00007202 */ /* 0x000fe40000000f00 */
[----:B------:R-:W-:-:S07]  /*1b20*/  MOV R12, 0x1b40 ;  /* 0x00001b40000c7802 */ /* 0x000fce0000000f00 */
[----:B------:R-:W-:Y:S05]  /*1b30*/  CALL.REL.NOINC `($__internal_2_$__cuda_sm3x_div_rn_noftz_f32_slowpath) ;  /* 0x0000000c00d07944 */ /* 0x000fea0003c00000 */
[----:B------:R-:W-:-:S07]  /*1b40*/  MOV R13, R11 ;  /* 0x0000000b000d7202 */ /* 0x000fce0000000f00 */
.L_x_43:
[----:B------:R-:W-:Y:S05]  /*1b50*/  BSYNC.RECONVERGENT B2 ;  /* 0x0000000000027941 */ /* 0x000fea0003800200 */
.L_x_42:
        /* <DEDUP_REMOVED lines=14> */
.L_x_45:
[----:B------:R-:W-:Y:S05]  /*1c40*/  BSYNC.RECONVERGENT B2 ;  /* 0x0000000000027941 */ /* 0x000fea0003800200 */
.L_x_44:
        /* <DEDUP_REMOVED lines=15> */
.L_x_47:
[----:B------:R-:W-:Y:S05]  /*1d40*/  BSYNC.RECONVERGENT B2 ;  /* 0x0000000000027941 */ /* 0x000fea0003800200 */
.L_x_46:
[----:B------:R-:W0:Y:S01]  /*1d50*/  LDS R14, [R8] ;  /* 0x00000000080e7984 */ /* 0x000e220000000800 */
        /* <DEDUP_REMOVED lines=13> */
.L_x_49:
[----:B------:R-:W-:Y:S05]  /*1e30*/  BSYNC.RECONVERGENT B2 ;  /* 0x0000000000027941 */ /* 0x000fea0003800200 */
.L_x_48:
[----:B------:R-:W0:Y:S01]  /*1e40*/  LDS R15, [R8+0x4] ;  /* 0x00000400080f7984 */ /* 0x000e220000000800 */
        /* <DEDUP_REMOVED lines=13> */
[----:B------:R-:W-:-:S07]  /*1f20*/  IMAD.MOV.U32 R13, RZ, RZ, R11 ;  /* 0x000000ffff0d7224 */ /* 0x000fce00078e000b */
.L_x_51:
[----:B------:R-:W-:Y:S05]  /*1f30*/  BSYNC.RECONVERGENT B2 ;  /* 0x0000000000027941 */ /* 0x000fea0003800200 */
.L_x_50:
        /* <DEDUP_REMOVED lines=14> */
.L_x_53:
[----:B------:R-:W-:Y:S05]  /*2020*/  BSYNC.RECONVERGENT B2 ;  /* 0x0000000000027941 */ /* 0x000fea0003800200 */
.L_x_52:
        /* <DEDUP_REMOVED lines=15> */
.L_x_55:
[----:B------:R-:W-:Y:S05]  /*2120*/  BSYNC.RECONVERGENT B2 ;  /* 0x0000000000027941 */ /* 0x000fea0003800200 */
.L_x_54:
[----:B------:R2:W-:Y:S01]  /*2130*/  STG.E desc[UR8][R6.64+0xc], R13 ;  /* 0x00000c0d06007986 */ /* 0x0005e2000c101908 */
[----:B------:R-:W-:Y:S02]  /*2140*/  IADD3 R12, P0, PT, R6, 0x20, RZ ;  /* 0x00000020060c7810 */ /* 0x000fe40007f1e0ff */
[----:B------:R-:W-:Y:S02]  /*2150*/  IADD3 R8, PT, PT, R8, 0x20, RZ ;  /* 0x0000002008087810 */ /* 0x000fe40007ffe0ff */
[----:B------:R-:W-:Y:S01]  /*2160*/  IADD3.X R15, PT, PT, RZ, R7, RZ, P0, !PT ;  /* 0x00000007ff0f7210 */ /* 0x000fe200007fe4ff */
[----:B------:R-:W-:Y:S08]  /*2170*/  @P2 BRA `(.L_x_56) ;  /* 0xfffffff400f42947 */ /* 0x000ff0000383ffff */
.L_x_39:
[----:B------:R-:W-:-:S13]  /*2180*/  ISETP.NE.AND P0, PT, R18, RZ, PT ;  /* 0x000000ff1200720c */ /* 0x000fda0003f05270 */
[----:B------:R-:W-:Y:S05]  /*2190*/  @!P0 EXIT ;  /* 0x000000000000894d */ /* 0x000fea0003800000 */
[----:B------:R-:W3:Y:S01]  /*21a0*/  LDCU UR4, c[0x0][0x388] ;  /* 0x00007100ff0477ac */ /* 0x000ee20008000800 */
[----:B------:R-:W-:Y:S01]  /*21b0*/  ISETP.GE.U32.AND P0, PT, R18, 0x4, PT ;  /* 0x000000041200780c */ /* 0x000fe20003f06070 */
[----:B---3--:R-:W-:-:S12]  /*21c0*/  ULOP3.LUT UR4, UR4, 0x3, URZ, 0xc0, !UPT ;  /* 0x0000000304047892 */ /* 0x008fd8000f8ec0ff */
[----:B------:R-:W-:Y:S05]  /*21d0*/  @!P0 BRA `(.L_x_57) ;  /* 0x0000000400148947 */ /* 0x000fea0003800000 */
[----:B------:R-:W3:Y:S01]  /*21e0*/  S2UR UR6, SR_CgaCtaId ;  /* 0x00000000000679c3 */ /* 0x000ee20000008800 */
[----:B------:R-:W-:Y:S01]  /*21f0*/  UMOV UR5, 0x400 ;  /* 0x0000040000057882 */ /* 0x000fe20000000000 */
[----:B0-----:R-:W-:Y:S01]  /*2200*/  IADD3 R8, PT, PT, R2, R9, RZ ;  /* 0x0000000902087210 */ /* 0x001fe20007ffe0ff */
[----:B------:R-:W1:Y:S01]  /*2210*/  MUFU.RCP R0, R3 ;  /* 0x0000000300007308 */ /* 0x000e620000001000 */
[----:B------:R-:W-:Y:S01]  /*2220*/  BSSY.RECONVERGENT B2, `(.L_x_58) ;  /* 0x000000e000027945 */ /* 0x000fe20003800200 */
[----:B-12---:R-:W-:Y:S01]  /*2230*/  FFMA R7, R0, -R3, 1 ;  /* 0x3f80000000077423 */ /* 0x006fe20000000803 */
[----:B---3--:R-:W-:-:S03]  /*2240*/  ULEA UR5, UR6, UR5, 0x18 ;  /* 0x0000000506057291 */ /* 0x008fc6000f8ec0ff */
[----:B------:R-:W-:-:S03]  /*2250*/  FFMA R0, R0, R7, R0 ;  /* 0x0000000700007223 */ /* 0x000fc60000000000 */
[----:B------:R-:W-:-:S05]  /*2260*/  LEA R8, R8, UR5, 0x2 ;  /* 0x0000000508087c11 */ /* 0x000fca000f8e10ff */
[----:B------:R-:W0:Y:S02]  /*2270*/  LDS R13, [R8] ;  /* 0x00000000080d7984 */ /* 0x000e240000000800 */
[----:B0-----:R-:W0:Y:S01]  /*2280*/  FCHK P0, R13, R3 ;  /* 0x000000030d007302 */ /* 0x001e220000000000 */
[----:B------:R-:W-:-:S04]  /*2290*/  FFMA R6, R0, R13, RZ ;  /* 0x0000000d00067223 */ /* 0x000fc800000000ff */
[----:B------:R-:W-:-:S04]  /*22a0*/  FFMA R7, R6, -R3, R13 ;  /* 0x8000000306077223 */ /* 0x000fc8000000000d */
[----:B------:R-:W-:Y:S01]  /*22b0*/  FFMA R11, R0, R7, R6 ;  /* 0x00000007000b7223 */ /* 0x000fe20000000006 */
[----:B0-----:R-:W-:Y:S06]  /*22c0*/  @!P0 BRA `(.L_x_59) ;  /* 0x00000000000c8947 */ /* 0x001fec0003800000 */
[----:B------:R-:W-:Y:S02]  /*22d0*/  MOV R0, R13 ;  /* 0x0000000d00007202 */ /* 0x000fe40000000f00 */
[----:B------:R-:W-:-:S07]  /*22e0*/  MOV R12, 0x2300 ;  /* 0x00002300000c7802 */ /* 0x000fce0000000f00 */
[----:B------:R-:W-:Y:S05]  /*22f0*/  CALL.REL.NOINC `($__internal_2_$__cuda_sm3x_div_rn_noftz_f32_slowpath) ;  /* 0x0000000400e07944 */ /* 0x000fea0003c00000 */
.L_x_59:
[----:B------:R-:W-:Y:S05]  /*2300*/  BSYNC.RECONVERGENT B2 ;  /* 0x0000000000027941 */ /* 0x000fea0003800200 */
.L_x_58:
[----:B------:R-:W0:Y:S01]  /*2310*/  LDS R15, [R8+0x4] ;  /* 0x00000400080f7984 */ /* 0x000e220000000800 */
[----:B------:R-:W1:Y:S01]  /*2320*/  MUFU.RCP R0, R3 ;  /* 0x0000000300007308 */ /* 0x000e620000001000 */
[----:B------:R-:W-:Y:S01]  /*2330*/  IMAD.WIDE.U32 R6, R9, 0x4, R4 ;  /* 0x0000000409067825 */ /* 0x000fe200078e0004 */
[----:B------:R-:W-:Y:S04]  /*2340*/  BSSY.RECONVERGENT B2, `(.L_x_60) ;  /* 0x000000d000027945 */ /* 0x000fe80003800200 */
        /* <DEDUP_REMOVED lines=8> */
[----:B------:R-:W-:Y:S01]  /*23d0*/  IMAD.MOV.U32 R0, RZ, RZ, R15 ;  /* 0x000000ffff007224 */ /* 0x000fe200078e000f */
[----:B------:R-:W-:-:S07]  /*23e0*/  MOV R12, 0x2400 ;  /* 0x00002400000c7802 */ /* 0x000fce0000000f00 */
[----:B------:R-:W-:Y:S05]  /*23f0*/  CALL.REL.NOINC `($__internal_2_$__cuda_sm3x_div_rn_noftz_f32_slowpath) ;  /* 0x0000000400a07944 */ /* 0x000fea0003c00000 */
[----:B------:R-:W-:-:S07]  /*2400*/  MOV R13, R11 ;  /* 0x0000000b000d7202 */ /* 0x000fce0000000f00 */
.L_x_61:
[----:B------:R-:W-:Y:S05]  /*2410*/  BSYNC.RECONVERGENT B2 ;  /* 0x0000000000027941 */ /* 0x000fea0003800200 */
.L_x_60:
        /* <DEDUP_REMOVED lines=14> */
.L_x_63:
[----:B------:R-:W-:Y:S05]  /*2500*/  BSYNC.RECONVERGENT B2 ;  /* 0x0000000000027941 */ /* 0x000fea0003800200 */
.L_x_62:
        /* <DEDUP_REMOVED lines=15> */
.L_x_65:
[----:B------:R-:W-:Y:S05]  /*2600*/  BSYNC.RECONVERGENT B2 ;  /* 0x0000000000027941 */ /* 0x000fea0003800200 */
.L_x_64:
[----:B------:R3:W-:Y:S01]  /*2610*/  STG.E desc[UR8][R6.64+0xc], R13 ;  /* 0x00000c0d06007986 */ /* 0x0007e2000c101908 */
[----:B------:R-:W-:-:S07]  /*2620*/  IADD3 R9, PT, PT, R9, 0x4, RZ ;  /* 0x0000000409097810 */ /* 0x000fce0007ffe0ff */
.L_x_57:
[----:B------:R-:W-:-:S13]  /*2630*/  ISETP.NE.AND P0, PT, RZ, UR4, PT ;  /* 0x00000004ff007c0c */ /* 0x000fda000bf05270 */
[----:B------:R-:W-:Y:S05]  /*2640*/  @!P0 EXIT ;  /* 0x000000000000894d */ /* 0x000fea0003800000 */
[----:B------:R-:W-:-:S09]  /*2650*/  UISETP.NE.AND UP0, UPT, UR4, 0x1, UPT ;  /* 0x000000010400788c */ /* 0x000fd2000bf05270 */
[----:B------:R-:W-:Y:S05]  /*2660*/  BRA.U !UP0, `(.L_x_66) ;  /* 0x0000000108987547 */ /* 0x000fea000b800000 */
[----:B------:R-:W4:Y:S01]  /*2670*/  S2UR UR5, SR_CgaCtaId ;  /* 0x00000000000579c3 */ /* 0x000f220000008800 */
[----:B------:R-:W-:Y:S01]  /*2680*/  UMOV UR4, 0x400 ;  /* 0x0000040000047882 */ /* 0x000fe20000000000 */
[----:B0-----:R-:W-:Y:S01]  /*2690*/  IADD3 R8, PT, PT, R2, R9, RZ ;  /* 0x0000000902087210 */ /* 0x001fe20007ffe0ff */
[----:B------:R-:W1:Y:S01]  /*26a0*/  MUFU.RCP R0, R3 ;  /* 0x0000000300007308 */ /* 0x000e620000001000 */
[----:B------:R-:W-:Y:S01]  /*26b0*/  BSSY.RECONVERGENT B2, `(.L_x_67) ;  /* 0x000000e000027945 */ /* 0x000fe20003800200 */
[----:B-123--:R-:W-:Y:S01]  /*26c0*/  FFMA R7, R0, -R3, 1 ;  /* 0x3f80000000077423 */ /* 0x00efe20000000803 */
[----:B----4-:R-:W-:-:S03]  /*26d0*/  ULEA UR4, UR5, UR4, 0x18 ;  /* 0x0000000405047291 */ /* 0x010fc6000f8ec0ff */
        /* <DEDUP_REMOVED lines=11> */
.L_x_68:
[----:B------:R-:W-:Y:S05]  /*2790*/  BSYNC.RECONVERGENT B2 ;  /* 0x0000000000027941 */ /* 0x000fea0003800200 */
.L_x_67:
        /* <DEDUP_REMOVED lines=16> */
.L_x_70:
[----:B------:R-:W-:Y:S05]  /*28a0*/  BSYNC.RECONVERGENT B2 ;  /* 0x0000000000027941 */ /* 0x000fea0003800200 */
.L_x_69:
[----:B------:R4:W-:Y:S01]  /*28b0*/  STG.E desc[UR8][R6.64+0x4], R13 ;  /* 0x0000040d06007986 */ /* 0x0009e2000c101908 */
[----:B------:R-:W-:-:S07]  /*28c0*/  IADD3 R9, PT, PT, R9, 0x2, RZ ;  /* 0x0000000209097810 */ /* 0x000fce0007ffe0ff */
.L_x_66:
[----:B------:R-:W5:Y:S02]  /*28d0*/  LDC R0, c[0x0][0x388] ;  /* 0x0000e200ff007b82 */ /* 0x000f640000000800 */
[----:B-----5:R-:W-:-:S04]  /*28e0*/  LOP3.LUT R0, R0, 0x1, RZ, 0xc0, !PT ;  /* 0x0000000100007812 */ /* 0x020fc800078ec0ff */
[----:B------:R-:W-:-:S13]  /*28f0*/  ISETP.NE.U32.AND P0, PT, R0, 0x1, PT ;  /* 0x000000010000780c */ /* 0x000fda0003f05070 */
[----:B------:R-:W-:Y:S05]  /*2900*/  @P0 EXIT ;  /* 0x000000000000094d */ /* 0x000fea0003800000 */
[----:B------:R-:W5:Y:S01]  /*2910*/  S2UR UR5, SR_CgaCtaId ;  /* 0x00000000000579c3 */ /* 0x000f620000008800 */
[----:B------:R-:W-:Y:S01]  /*2920*/  UMOV UR4, 0x400 ;  /* 0x0000040000047882 */ /* 0x000fe20000000000 */
[----:B------:R-:W-:Y:S01]  /*2930*/  IADD3 R2, PT, PT, R2, R9, RZ ;  /* 0x0000000902027210 */ /* 0x000fe20007ffe0ff */
[----:B------:R-:W0:Y:S01]  /*2940*/  MUFU.RCP R0, R3 ;  /* 0x0000000300007308 */ /* 0x000e220000001000 */
[----:B------:R-:W-:Y:S01]  /*2950*/  BSSY.RECONVERGENT B2, `(.L_x_71) ;  /* 0x000000f000027945 */ /* 0x000fe20003800200 */
[----:B01234-:R-:W-:Y:S01]  /*2960*/  FFMA R7, R0, -R3, 1 ;  /* 0x3f80000000077423 */ /* 0x01ffe20000000803 */
[----:B-----5:R-:W-:-:S03]  /*2970*/  ULEA UR4, UR5, UR4, 0x18 ;  /* 0x0000000405047291 */ /* 0x020fc6000f8ec0ff */
        /* <DEDUP_REMOVED lines=11> */
[----:B------:R-:W-:-:S07]  /*2a30*/  MOV R7, R11 ;  /* 0x0000000b00077202 */ /* 0x000fce0000000f00 */
.L_x_72:
[----:B------:R-:W-:Y:S05]  /*2a40*/  BSYNC.RECONVERGENT B2 ;  /* 0x0000000000027941 */ /* 0x000fea0003800200 */
.L_x_71:
[----:B------:R-:W-:-:S05]  /*2a50*/  IMAD.WIDE.U32 R4, R9, 0x4, R4 ;  /* 0x0000000409047825 */ /* 0x000fca00078e0004 */
[----:B------:R-:W-:Y:S01]  /*2a60*/  STG.E desc[UR8][R4.64], R7 ;  /* 0x0000000704007986 */ /* 0x000fe2000c101908 */
[----:B------:R-:W-:Y:S05]  /*2a70*/  EXIT ;  /* 0x000000000000794d */ /* 0x000fea0003800000 */
        .weak           $__internal_2_$__cuda_sm3x_div_rn_noftz_f32_slowpath
        .type           $__internal_2_$__cuda_sm3x_div_rn_noftz_f32_slowpath,@function
        .size           $__internal_2_$__cuda_sm3x_div_rn_noftz_f32_slowpath,(.L_x_87 - $__internal_2_$__cuda_sm3x_div_rn_noftz_f32_slowpath)
$__internal_2_$__cuda_sm3x_div_rn_noftz_f32_slowpath:
[--C-:B------:R-:W-:Y:S01]  /*2a80*/  SHF.R.U32.HI R11, RZ, 0x17, R3.reuse ;  /* 0x00000017ff0b7819 */ /* 0x100fe20000011603 */
[----:B------:R-:W-:Y:S01]  /*2a90*/  BSSY.RECONVERGENT B0, `(.L_x_73) ;  /* 0x0000063000007945 */ /* 0x000fe20003800200 */
[----:B------:R-:W-:Y:S01]  /*2aa0*/  SHF.R.U32.HI R14, RZ, 0x17, R0 ;  /* 0x00000017ff0e7819 */ /* 0x000fe20000011600 */
[----:B------:R-:W-:Y:S01]  /*2ab0*/  IMAD.MOV.U32 R15, RZ, RZ, R3 ;  /* 0x000000ffff0f7224 */ /* 0x000fe200078e0003 */
[----:B------:R-:W-:Y:S02]  /*2ac0*/  LOP3.LUT R11, R11, 0xff, RZ, 0xc0, !PT ;  /* 0x000000ff0b0b7812 */ /* 0x000fe400078ec0ff */
[----:B------:R-:W-:Y:S02]  /*2ad0*/  LOP3.LUT R14, R14, 0xff, RZ, 0xc0, !PT ;  /* 0x000000ff0e0e7812 */ /* 0x000fe400078ec0ff */
[----:B------:R-:W-:Y:S02]  /*2ae0*/  IADD3 R17, PT, PT, R11, -0x1, RZ ;  /* 0xffffffff0b117810 */ /* 0x000fe40007ffe0ff */
[----:B------:R-:W-:-:S02]  /*2af0*/  IADD3 R16, PT, PT, R14, -0x1, RZ ;  /* 0xffffffff0e107810 */ /* 0x000fc40007ffe0ff */
        /* <DEDUP_REMOVED lines=23> */
[----:B------:R-:W-:Y:S01]  /*2c70*/  @!P0 FFMA R0, R0, 1.84467440737095516160e+19, RZ ;  /* 0x5f80000000008823 */ /* 0x000fe200000000ff */
[----:B------:R-:W-:Y:S01]  /*2c80*/  @!P0 MOV R13, 0xffffffc0 ;  /* 0xffffffc0000d8802 */ /* 0x000fe20000000f00 */
[----:B------:R-:W-:-:S03]  /*2c90*/  @!P1 FFMA R15, R3, 1.84467440737095516160e+19, RZ ;  /* 0x5f800000030f9823 */ /* 0x000fc600000000ff */
[----:B------:R-:W-:-:S07]  /*2ca0*/  @!P1 IADD3 R13, PT, PT, R13, 0x40, RZ ;  /* 0x000000400d0d9810 */ /* 0x000fce0007ffe0ff */
.L_x_74:
[----:B------:R-:W-:Y:S01]  /*2cb0*/  LEA R16, R11, 0xc0800000, 0x17 ;  /* 0xc08000000b107811 */ /* 0x000fe200078eb8ff */
[----:B------:R-:W-:Y:S01]  /*2cc0*/  BSSY.RECONVERGENT B1, `(.L_x_79) ;  /* 0x0000036000017945 */ /* 0x000fe20003800200 */
[----:B------:R-:W-:Y:S02]  /*2cd0*/  IADD3 R14, PT, PT, R14, -0x7f, RZ ;  /* 0xffffff810e0e7810 */ /* 0x000fe40007ffe0ff */
[----:B------:R-:W-:-:S03]  /*2ce0*/  IADD3 R19, PT, PT, -R16, R15, RZ ;  /* 0x0000000f10137210 */ /* 0x000fc60007ffe1ff */
[C---:B------:R-:W-:Y:S01]  /*2cf0*/  IMAD R0, R14.reuse, -0x800000, R0 ;  /* 0xff8000000e007824 */ /* 0x040fe200078e0200 */
[----:B------:R-:W0:Y:S01]  /*2d00*/  MUFU.RCP R16, R19 ;  /* 0x0000001300107308 */ /* 0x000e220000001000 */
[----:B------:R-:W-:Y:S01]  /*2d10*/  FADD.FTZ R15, -R19, -RZ ;  /* 0x800000ff130f7221 */ /* 0x000fe20000010100 */
[----:B------:R-:W-:-:S04]  /*2d20*/  IADD3 R14, PT, PT, R14, 0x7f, -R11 ;  /* 0x0000007f0e0e7810 */ /* 0x000fc80007ffe80b */
[----:B------:R-:W-:Y:S01]  /*2d30*/  IADD3 R14, PT, PT, R14, R13, RZ ;  /* 0x0000000d0e0e7210 */ /* 0x000fe20007ffe0ff */
[----:B0-----:R-:W-:-:S04]  /*2d40*/  FFMA R17, R16, R15, 1 ;  /* 0x3f80000010117423 */ /* 0x001fc8000000000f */
[----:B------:R-:W-:-:S04]  /*2d50*/  FFMA R17, R16, R17, R16 ;  /* 0x0000001110117223 */ /* 0x000fc80000000010 */
[----:B------:R-:W-:-:S04]  /*2d60*/  FFMA R16, R0, R17, RZ ;  /* 0x0000001100107223 */ /* 0x000fc800000000ff */
[----:B------:R-:W-:-:S04]  /*2d70*/  FFMA R20, R15, R16, R0 ;  /* 0x000000100f147223 */ /* 0x000fc80000000000 */
[----:B------:R-:W-:-:S04]  /*2d80*/  FFMA R16, R17, R20, R16 ;  /* 0x0000001411107223 */ /* 0x000fc80000000010 */
[----:B------:R-:W-:-:S04]  /*2d90*/  FFMA R15, R15, R16, R0 ;  /* 0x000000100f0f7223 */ /* 0x000fc80000000000 */
[----:B------:R-:W-:-:S05]  /*2da0*/  FFMA R0, R17, R15, R16 ;  /* 0x0000000f11007223 */ /* 0x000fca0000000010 */
[----:B------:R-:W-:-:S04]  /*2db0*/  SHF.R.U32.HI R11, RZ, 0x17, R0 ;  /* 0x00000017ff0b7819 */ /* 0x000fc80000011600 */
[----:B------:R-:W-:-:S05]  /*2dc0*/  LOP3.LUT R11, R11, 0xff, RZ, 0xc0, !PT ;  /* 0x000000ff0b0b7812 */ /* 0x000fca00078ec0ff */
[----:B------:R-:W-:-:S05]  /*2dd0*/  IMAD.IADD R11, R11, 0x1, R14 ;  /* 0x000000010b0b7824 */ /* 0x000fca00078e020e */
[----:B------:R-:W-:-:S04]  /*2de0*/  IADD3 R13, PT, PT, R11, -0x1, RZ ;  /* 0xffffffff0b0d7810 */ /* 0x000fc80007ffe0ff */
        /* <DEDUP_REMOVED lines=9> */
[-CC-:B------:R-:W-:Y:S01]  /*2e80*/  FFMA.RZ R13, R17, R15.reuse, R16.reuse ;  /* 0x0000000f110d7223 */ /* 0x180fe2000000c010 */
[C---:B------:R-:W-:Y:S02]  /*2e90*/  ISETP.NE.AND P3, PT, R11.reuse, RZ, PT ;  /* 0x000000ff0b00720c */ /* 0x040fe40003f65270 */
[----:B------:R-:W-:Y:S02]  /*2ea0*/  ISETP.NE.AND P1, PT, R11, RZ, PT ;  /* 0x000000ff0b00720c */ /* 0x000fe40003f25270 */
[----:B------:R-:W-:Y:S01]  /*2eb0*/  LOP3.LUT R14, R13, 0x7fffff, RZ, 0xc0, !PT ;  /* 0x007fffff0d0e7812 */ /* 0x000fe200078ec0ff */
[CCC-:B------:R-:W-:Y:S01]  /*2ec0*/  FFMA.RP R13, R17.reuse, R15.reuse, R16.reuse ;  /* 0x0000000f110d7223 */ /* 0x1c0fe20000008010 */
[----:B------:R-:W-:Y:S01]  /*2ed0*/  FFMA.RM R16, R17, R15, R16 ;  /* 0x0000000f11107223 */ /* 0x000fe20000004010 */
[----:B------:R-:W-:Y:S02]  /*2ee0*/  IADD3 R15, PT, PT, R11, 0x20, RZ ;  /* 0x000000200b0f7810 */ /* 0x000fe40007ffe0ff */
[----:B------:R-:W-:-:S02]  /*2ef0*/  LOP3.LUT R14, R14, 0x800000, RZ, 0xfc, !PT ;  /* 0x008000000e0e7812 */ /* 0x000fc400078efcff */
[----:B------:R-:W-:Y:S02]  /*2f00*/  IADD3 R11, PT, PT, -R11, RZ, RZ ;  /* 0x000000ff0b0b7210 */ /* 0x000fe40007ffe1ff */
[----:B------:R-:W-:Y:S02]  /*2f10*/  SHF.L.U32 R15, R14, R15, RZ ;  /* 0x0000000f0e0f7219 */ /* 0x000fe400000006ff */
[----:B------:R-:W-:Y:S02]  /*2f20*/  FSETP.NEU.FTZ.AND P0, PT, R13, R16, PT ;  /* 0x000000100d00720b */ /* 0x000fe40003f1d000 */
[----:B------:R-:W-:Y:S02]  /*2f30*/  SEL R11, R11, RZ, P3 ;  /* 0x000000ff0b0b7207 */ /* 0x000fe40001800000 */
[----:B------:R-:W-:Y:S02]  /*2f40*/  ISETP.NE.AND P1, PT, R15, RZ, P1 ;  /* 0x000000ff0f00720c */ /* 0x000fe40000f25270 */
[----:B------:R-:W-:-:S02]  /*2f50*/  SHF.R.U32.HI R11, RZ, R11, R14 ;  /* 0x0000000bff0b7219 */ /* 0x000fc4000001160e */
[----:B------:R-:W-:Y:S02]  /*2f60*/  PLOP3.LUT P0, PT, P0, P1, PT, 0xf8, 0x8f ;  /* 0x00000000008f781c */ /* 0x000fe40000703f70 */
[----:B------:R-:W-:Y:S02]  /*2f70*/  SHF.R.U32.HI R14, RZ, 0x1, R11 ;  /* 0x00000001ff0e7819 */ /* 0x000fe4000001160b */
[----:B------:R-:W-:-:S04]  /*2f80*/  SEL R13, RZ, 0x1, !P0 ;  /* 0x00000001ff0d7807 */ /* 0x000fc80004000000 */
[----:B------:R-:W-:-:S04]  /*2f90*/  LOP3.LUT R16, R13, 0x1, R14, 0xf8, !PT ;  /* 0x000000010d107812 */ /* 0x000fc800078ef80e */
[----:B------:R-:W-:-:S04]  /*2fa0*/  LOP3.LUT R11, R16, R11, RZ, 0xc0, !PT ;  /* 0x0000000b100b7212 */ /* 0x000fc800078ec0ff */
[----:B------:R-:W-:-:S04]  /*2fb0*/  IADD3 R11, PT, PT, R14, R11, RZ ;  /* 0x0000000b0e0b7210 */ /* 0x000fc80007ffe0ff */
[----:B------:R-:W-:Y:S01]  /*2fc0*/  LOP3.LUT R0, R11, R0, RZ, 0xfc, !PT ;  /* 0x000000000b007212 */ /* 0x000fe200078efcff */
[----:B------:R-:W-:Y:S06]  /*2fd0*/  BRA `(.L_x_82) ;  /* 0x0000000000107947 */ /* 0x000fec0003800000 */
.L_x_81:
[----:B------:R-:W-:-:S04]  /*2fe0*/  LOP3.LUT R0, R0, 0x80000000, RZ, 0xc0, !PT ;  /* 0x8000000000007812 */ /* 0x000fc800078ec0ff */
[----:B------:R-:W-:Y:S01]  /*2ff0*/  LOP3.LUT R0, R0, 0x7f800000, RZ, 0xfc, !PT ;  /* 0x7f80000000007812 */ /* 0x000fe200078efcff */
[----:B------:R-:W-:Y:S06]  /*3000*/  BRA `(.L_x_82) ;  /* 0x0000000000047947 */ /* 0x000fec0003800000 */
.L_x_80:
[----:B------:R-:W-:-:S07]  /*3010*/  LEA R0, R14, R0, 0x17 ;  /* 0x000000000e007211 */ /* 0x000fce00078eb8ff */
.L_x_82:
[----:B------:R-:W-:Y:S05]  /*3020*/  BSYNC.RECONVERGENT B1 ;  /* 0x0000000000017941 */ /* 0x000fea0003800200 */
.L_x_79:
[----:B------:R-:W-:Y:S05]  /*3030*/  BRA `(.L_x_83) ;  /* 0x0000000000207947 */ /* 0x000fea0003800000 */
.L_x_78:
[----:B------:R-:W-:-:S04]  /*3040*/  LOP3.LUT R0, R15, 0x80000000, R0, 0x48, !PT ;  /* 0x800000000f007812 */ /* 0x000fc800078e4800 */
[----:B------:R-:W-:Y:S01]  /*3050*/  LOP3.LUT R0, R0, 0x7f800000, RZ, 0xfc, !PT ;  /* 0x7f80000000007812 */ /* 0x000fe200078efcff */
[----:B------:R-:W-:Y:S06]  /*3060*/  BRA `(.L_x_83) ;  /* 0x0000000000147947 */ /* 0x000fec0003800000 */
.L_x_77:
[----:B------:R-:W-:Y:S01]  /*3070*/  LOP3.LUT R0, R15, 0x80000000, R0, 0x48, !PT ;  /* 0x800000000f007812 */ /* 0x000fe200078e4800 */
[----:B------:R-:W-:Y:S06]  /*3080*/  BRA `(.L_x_83) ;  /* 0x00000000000c7947 */ /* 0x000fec0003800000 */
.L_x_76:
[----:B------:R-:W0:Y:S01]  /*3090*/  MUFU.RSQ R0, -QNAN ;  /* 0xffc0000000007908 */ /* 0x000e220000001400 */
[----:B------:R-:W-:Y:S05]  /*30a0*/  BRA `(.L_x_83) ;  /* 0x0000000000047947 */ /* 0x000fea0003800000 */
.L_x_75:
[----:B------:R-:W-:-:S07]  /*30b0*/  FADD.FTZ R0, R0, R3 ;  /* 0x0000000300007221 */ /* 0x000fce0000010000 */
.L_x_83:
[----:B------:R-:W-:Y:S05]  /*30c0*/  BSYNC.RECONVERGENT B0 ;  /* 0x0000000000007941 */ /* 0x000fea0003800200 */
.L_x_73:
[----:B------:R-:W-:Y:S01]  /*30d0*/  HFMA2 R13, -RZ, RZ, 0, 0 ;  /* 0x00000000ff0d7431 */ /* 0x000fe200000001ff */
[----:B0-----:R-:W-:-:S03]  /*30e0*/  MOV R11, R0 ;  /* 0x00000000000b7202 */ /* 0x001fc60000000f00 */
[----:B------:R-:W-:Y:S05]  /*30f0*/  RET.REL.NODEC R12 `(_Z7softmaxPfi) ;  /* 0xffffffcc0cc07950 */ /* 0x000fea0003c3ffff */
.L_x_84:
        /* <DEDUP_REMOVED lines=16> */
.L_x_87:


//--------------------- .nv.shared._Z14calculaProdutoPfS_S_iib --------------------------
	.section	.nv.shared._Z14calculaProdutoPfS_S_iib,"aw",@nobits
	.sectionflags	@""
	.align	16
	.zero		1024


//--------------------- .nv.shared.reserved.0     --------------------------
	.section	.nv.shared.reserved.0,"aw",@nobits
	.weak		__nv_reservedSMEM_offset_0_alias
	.size		__nv_reservedSMEM_offset_0_alias, 0, 64
	.other		__nv_reservedSMEM_offset_0_alias,@"STO_CUDA_RESERVED_SHARED STV_DEFAULT"
__nv_reservedSMEM_offset_0_alias:
	.zero		0
	.zero		64


//--------------------- .nv.shared._Z7softmaxPfi  --------------------------
	.section	.nv.shared._Z7softmaxPfi,"aw",@nobits
	.sectionflags	@""
	.align	16
	.zero		1024


//--------------------- .nv.constant0._Z14calculaProdutoPfS_S_iib --------------------------
	.section	.nv.constant0._Z14calculaProdutoPfS_S_iib,"a",@progbits
	.sectionflags	@""
	.align	4
.nv.constant0._Z14calculaProdutoPfS_S_iib:
	.zero		929


//--------------------- .nv.constant0._Z7softmaxPfi --------------------------
	.section	.nv.constant0._Z7softmaxPfi,"a",@progbits
	.sectionflags	@""
	.align	4
.nv.constant0._Z7softmaxPfi:
	.zero		908


//--------------------- SYMBOLS --------------------------

	.type		.nv.reservedSmem.offset0,@object
	.size		.nv.reservedSmem.offset0,0x4
	.type		.nv.reservedSmem.cap,@object
	.size		.nv.reservedSmem.cap,0x4
